// auto-generated by cutlass_sweep.gemm — config: {"arch": "sm_100", "cluster_m": 1, "cluster_n": 1, "dtype": "fp16", "dtype_b": "fp16", "layout": "nt", "stages": 4, "tile_k": 64, "tile_m": 128, "tile_n": 128}
#include "cutlass/cutlass.h"
#include "cutlass/gemm/collective/collective_builder.hpp"
#include "cutlass/gemm/device/gemm_universal_adapter.h"
#include "cutlass/gemm/kernel/gemm_universal.hpp"
#include "cutlass/epilogue/collective/collective_builder.hpp"

using ElemA = cutlass::half_t;
using ElemB = cutlass::half_t;
using ElemCD = cutlass::half_t;
using Acc  = float;
using TileShape    = cute::Shape<cute::_128, cute::_128, cute::_64>;
using ClusterShape = cute::Shape<cute::_1, cute::_1, cute::_1>;

using CollectiveEpilogue = typename cutlass::epilogue::collective::CollectiveBuilder<
    cutlass::arch::Sm100, cutlass::arch::OpClassTensorOp,
    TileShape, ClusterShape,
    cutlass::epilogue::collective::EpilogueTileAuto,
    Acc, Acc,
    ElemCD, cutlass::layout::RowMajor, 128 / cutlass::sizeof_bits<ElemCD>::value,
    ElemCD, cutlass::layout::RowMajor, 128 / cutlass::sizeof_bits<ElemCD>::value,
    cutlass::epilogue::collective::EpilogueScheduleAuto
  >::CollectiveOp;

using CollectiveMainloop = typename cutlass::gemm::collective::CollectiveBuilder<
    cutlass::arch::Sm100, cutlass::arch::OpClassTensorOp,
    ElemA, cutlass::layout::RowMajor, 128 / cutlass::sizeof_bits<ElemA>::value,
    ElemB, cutlass::layout::ColumnMajor, 128 / cutlass::sizeof_bits<ElemB>::value,
    Acc,
    TileShape, ClusterShape,
    cutlass::gemm::collective::StageCount<4>,
    cutlass::gemm::collective::KernelScheduleAuto
  >::CollectiveOp;

using GemmKernel = cutlass::gemm::kernel::GemmUniversal<
    cute::Shape<int,int,int,int>,
    CollectiveMainloop,
    CollectiveEpilogue
>;
using Gemm = cutlass::gemm::device::GemmUniversalAdapter<GemmKernel>;

// Force the device kernel symbol into the cubin without needing a host main.
auto* _anchor = &cutlass::device_kernel<GemmKernel>;


// ===== COMPILED SASS (sm_100a) =====

	.target	sm_100a

	.elftype	@"ET_EXEC"


//--------------------- .note.nv.tkinfo           --------------------------
	.section	.note.nv.tkinfo,"",@"SHT_NOTE"
	.sectionflags	@"SHF_NOTE_NV_TKINFO"
	.tkinfo
        /*0018*/ 	.word	0x00000002
        /*0030*/ 	.string	""
        /*0030*/ 	.string	"ptxas"
        /*0030*/ 	.string	"Cuda compilation tools, release 13.0, V13.0.88"
        /*0030*/ 	.string	"Build cuda_13.0.r13.0/compiler.36424714_0"
        /*0030*/ 	.string	"-arch sm_100a -m 64 "



//--------------------- .note.nv.cuinfo           --------------------------
	.section	.note.nv.cuinfo,"",@"SHT_NOTE"
	.sectionflags	@"SHF_NOTE_NV_CUINFO"
        /*0018*/ 	.short	0x0002
        /*001a*/ 	.short	0x0064
        /*001c*/ 	.short	0x0082
	.zero		2


//--------------------- .nv.info                  --------------------------
	.section	.nv.info,"",@"SHT_CUDA_INFO"
	.align	4


	//----- nvinfo : EIATTR_REGCOUNT
	.align		4
        /*0000*/ 	.byte	0x04, 0x2f
        /*0002*/ 	.short	(.L_19 - .L_18)
	.align		4
.L_18:
        /*0004*/ 	.word	index@(_ZN7cutlass13device_kernelINS_4gemm6kernel13GemmUniversalIN4cute5tupleIJiiiiEEENS1_10collective13CollectiveMmaINS1_35MainloopSm100TmaUmmaWarpSpecializedILi4ELi2ELi4ENS5_IJNS4_1CILi1EEESB_SB_EEEEENS5_IJNSA_ILi128EEESE_NSA_ILi64EEEEEENS_6half_tENS5_IJlSB_lEEESH_SI_NS4_8TiledMMAINS4_8MMA_AtomIJNS4_20SM100_MMA_F16BF16_SSISH_SH_fLi128ELi128ELNS4_4UMMA5MajorE0ELSN_0ELNSM_7ScaleInE0ELSO_0EEEEEENS4_6LayoutISC_NS5_IJNSA_ILi0EEESS_SS_EEEEENS5_IJNS4_10UnderscoreESV_SV_EEEEENS4_13SM90_TMA_LOADENS4_14ComposedLayoutINS4_7SwizzleILi3ELi4ELi3EEENS4_18smem_ptr_flag_bitsILi16EEENSR_INS5_IJNSA_ILi8EEESF_EEENS5_IJSF_SB_EEEEEEEvNS4_8identityESY_S18_vS19_EENS_8epilogue10collective18CollectiveEpilogueINS1B_23Sm100TmaWarpSpecializedILi4ELi2ELi32ELb1ELb0EEEJSG_NS5_IJNSR_ISE_SB_EENSR_INSA_ILi32EEESB_EEEEESH_SI_SH_SI_NS1B_6fusion15FusionCallbacksIS1F_NS1K_17LinearCombinationISH_fSH_fLNS_15FloatRoundStyleE2EEESG_S1J_JEEENS4_5SM1004TMEM4LOAD26SM100_TMEM_LOAD_32dp32b32xESY_NSZ_INS10_ILi2ELi4ELi3EEES13_NSR_INS5_IJS14_S1H_EEENS5_IJS1H_SB_EEEEEEENS4_39AutoVectorizingCopyWithAssumedAlignmentILi128EEENS4_14SM90_TMA_STOREES1Y_S20_S20_EEEvvEEEEvNT_6ParamsE)
        /*0008*/ 	.word	0x0000006e


	//----- nvinfo : EIATTR_FRAME_SIZE
	.align		4
.L_19:
        /*000c*/ 	.byte	0x04, 0x11
        /*000e*/ 	.short	(.L_21 - .L_20)
	.align		4
.L_20:
        /*0010*/ 	.word	index@($__internal_2_$__cuda_sm10x_tcgen05_guardrail_trap_unallocated_columns_being_dealloced)
        /*0014*/ 	.word	0x00000000


	//----- nvinfo : EIATTR_FRAME_SIZE
	.align		4
.L_21:
        /*0018*/ 	.byte	0x04, 0x11
        /*001a*/ 	.short	(.L_23 - .L_22)
	.align		4
.L_22:
        /*001c*/ 	.word	index@($__internal_1_$__cuda_sm10x_tcgen05_guardrail_trap_phase_invalid_during_alloc)
        /*0020*/ 	.word	0x00000000


	//----- nvinfo : EIATTR_FRAME_SIZE
	.align		4
.L_23:
        /*0024*/ 	.byte	0x04, 0x11
        /*0026*/ 	.short	(.L_25 - .L_24)
	.align		4
.L_24:
        /*0028*/ 	.word	index@($__internal_0_$__cuda_sm10x_tcgen05_guardrail_trap_col_being_dealloced_not_returned_by_alloc)
        /*002c*/ 	.word	0x00000000


	//----- nvinfo : EIATTR_FRAME_SIZE
	.align		4
.L_25:
        /*0030*/ 	.byte	0x04, 0x11
        /*0032*/ 	.short	(.L_27 - .L_26)
	.align		4
.L_26:
        /*0034*/ 	.word	index@(_ZN7cutlass13device_kernelINS_4gemm6kernel13GemmUniversalIN4cute5tupleIJiiiiEEENS1_10collective13CollectiveMmaINS1_35MainloopSm100TmaUmmaWarpSpecializedILi4ELi2ELi4ENS5_IJNS4_1CILi1EEESB_SB_EEEEENS5_IJNSA_ILi128EEESE_NSA_ILi64EEEEEENS_6half_tENS5_IJlSB_lEEESH_SI_NS4_8TiledMMAINS4_8MMA_AtomIJNS4_20SM100_MMA_F16BF16_SSISH_SH_fLi128ELi128ELNS4_4UMMA5MajorE0ELSN_0ELNSM_7ScaleInE0ELSO_0EEEEEENS4_6LayoutISC_NS5_IJNSA_ILi0EEESS_SS_EEEEENS5_IJNS4_10UnderscoreESV_SV_EEEEENS4_13SM90_TMA_LOADENS4_14ComposedLayoutINS4_7SwizzleILi3ELi4ELi3EEENS4_18smem_ptr_flag_bitsILi16EEENSR_INS5_IJNSA_ILi8EEESF_EEENS5_IJSF_SB_EEEEEEEvNS4_8identityESY_S18_vS19_EENS_8epilogue10collective18CollectiveEpilogueINS1B_23Sm100TmaWarpSpecializedILi4ELi2ELi32ELb1ELb0EEEJSG_NS5_IJNSR_ISE_SB_EENSR_INSA_ILi32EEESB_EEEEESH_SI_SH_SI_NS1B_6fusion15FusionCallbacksIS1F_NS1K_17LinearCombinationISH_fSH_fLNS_15FloatRoundStyleE2EEESG_S1J_JEEENS4_5SM1004TMEM4LOAD26SM100_TMEM_LOAD_32dp32b32xESY_NSZ_INS10_ILi2ELi4ELi3EEES13_NSR_INS5_IJS14_S1H_EEENS5_IJS1H_SB_EEEEEEENS4_39AutoVectorizingCopyWithAssumedAlignmentILi128EEENS4_14SM90_TMA_STOREES1Y_S20_S20_EEEvvEEEEvNT_6ParamsE)
        /*0038*/ 	.word	0x00000000


	//----- nvinfo : EIATTR_MIN_STACK_SIZE
	.align		4
.L_27:
        /*003c*/ 	.byte	0x04, 0x12
        /*003e*/ 	.short	(.L_29 - .L_28)
	.align		4
.L_28:
        /*0040*/ 	.word	index@(_ZN7cutlass13device_kernelINS_4gemm6kernel13GemmUniversalIN4cute5tupleIJiiiiEEENS1_10collective13CollectiveMmaINS1_35MainloopSm100TmaUmmaWarpSpecializedILi4ELi2ELi4ENS5_IJNS4_1CILi1EEESB_SB_EEEEENS5_IJNSA_ILi128EEESE_NSA_ILi64EEEEEENS_6half_tENS5_IJlSB_lEEESH_SI_NS4_8TiledMMAINS4_8MMA_AtomIJNS4_20SM100_MMA_F16BF16_SSISH_SH_fLi128ELi128ELNS4_4UMMA5MajorE0ELSN_0ELNSM_7ScaleInE0ELSO_0EEEEEENS4_6LayoutISC_NS5_IJNSA_ILi0EEESS_SS_EEEEENS5_IJNS4_10UnderscoreESV_SV_EEEEENS4_13SM90_TMA_LOADENS4_14ComposedLayoutINS4_7SwizzleILi3ELi4ELi3EEENS4_18smem_ptr_flag_bitsILi16EEENSR_INS5_IJNSA_ILi8EEESF_EEENS5_IJSF_SB_EEEEEEEvNS4_8identityESY_S18_vS19_EENS_8epilogue10collective18CollectiveEpilogueINS1B_23Sm100TmaWarpSpecializedILi4ELi2ELi32ELb1ELb0EEEJSG_NS5_IJNSR_ISE_SB_EENSR_INSA_ILi32EEESB_EEEEESH_SI_SH_SI_NS1B_6fusion15FusionCallbacksIS1F_NS1K_17LinearCombinationISH_fSH_fLNS_15FloatRoundStyleE2EEESG_S1J_JEEENS4_5SM1004TMEM4LOAD26SM100_TMEM_LOAD_32dp32b32xESY_NSZ_INS10_ILi2ELi4ELi3EEES13_NSR_INS5_IJS14_S1H_EEENS5_IJS1H_SB_EEEEEEENS4_39AutoVectorizingCopyWithAssumedAlignmentILi128EEENS4_14SM90_TMA_STOREES1Y_S20_S20_EEEvvEEEEvNT_6ParamsE)
        /*0044*/ 	.word	0x00000000
.L_29:


//--------------------- .nv.compat                --------------------------
	.section	.nv.compat,"",@"SHT_CUDA_COMPAT_INFO"
	.align	4
        /*0000*/ 	.byte	0x02, 0x09, 0x01, 0x00, 0x02, 0x02, 0x02, 0x00, 0x02, 0x05, 0x05, 0x00, 0x03, 0x07, 0x01, 0x01
        /*0010*/ 	.byte	0x02, 0x03, 0x01, 0x00, 0x02, 0x06, 0x01, 0x00, 0x04, 0x0b, 0x08, 0x00, 0x09, 0x00, 0x00, 0x00
        /*0020*/ 	.byte	0x00, 0x00, 0x00, 0x00


//--------------------- .nv.info._ZN7cutlass13device_kernelINS_4gemm6kernel13GemmUniversalIN4cute5tupleIJiiiiEEENS1_10collective13CollectiveMmaINS1_35MainloopSm100TmaUmmaWarpSpecializedILi4ELi2ELi4ENS5_IJNS4_1CILi1EEESB_SB_EEEEENS5_IJNSA_ILi128EEESE_NSA_ILi64EEEEEENS_6half_tENS5_IJlSB_lEEESH_SI_NS4_8TiledMMAINS4_8MMA_AtomIJNS4_20SM100_MMA_F16BF16_SSISH_SH_fLi128ELi128ELNS4_4UMMA5MajorE0ELSN_0ELNSM_7ScaleInE0ELSO_0EEEEEENS4_6LayoutISC_NS5_IJNSA_ILi0EEESS_SS_EEEEENS5_IJNS4_10UnderscoreESV_SV_EEEEENS4_13SM90_TMA_LOADENS4_14ComposedLayoutINS4_7SwizzleILi3ELi4ELi3EEENS4_18smem_ptr_flag_bitsILi16EEENSR_INS5_IJNSA_ILi8EEESF_EEENS5_IJSF_SB_EEEEEEEvNS4_8identityESY_S18_vS19_EENS_8epilogue10collective18CollectiveEpilogueINS1B_23Sm100TmaWarpSpecializedILi4ELi2ELi32ELb1ELb0EEEJSG_NS5_IJNSR_ISE_SB_EENSR_INSA_ILi32EEESB_EEEEESH_SI_SH_SI_NS1B_6fusion15FusionCallbacksIS1F_NS1K_17LinearCombinationISH_fSH_fLNS_15FloatRoundStyleE2EEESG_S1J_JEEENS4_5SM1004TMEM4LOAD26SM100_TMEM_LOAD_32dp32b32xESY_NSZ_INS10_ILi2ELi4ELi3EEES13_NSR_INS5_IJS14_S1H_EEENS5_IJS1H_SB_EEEEEEENS4_39AutoVectorizingCopyWithAssumedAlignmentILi128EEENS4_14SM90_TMA_STOREES1Y_S20_S20_EEEvvEEEEvNT_6ParamsE --------------------------
	.section	.nv.info._ZN7cutlass13device_kernelINS_4gemm6kernel13GemmUniversalIN4cute5tupleIJiiiiEEENS1_10collective13CollectiveMmaINS1_35MainloopSm100TmaUmmaWarpSpecializedILi4ELi2ELi4ENS5_IJNS4_1CILi1EEESB_SB_EEEEENS5_IJNSA_ILi128EEESE_NSA_ILi64EEEEEENS_6half_tENS5_IJlSB_lEEESH_SI_NS4_8TiledMMAINS4_8MMA_AtomIJNS4_20SM100_MMA_F16BF16_SSISH_SH_fLi128ELi128ELNS4_4UMMA5MajorE0ELSN_0ELNSM_7ScaleInE0ELSO_0EEEEEENS4_6LayoutISC_NS5_IJNSA_ILi0EEESS_SS_EEEEENS5_IJNS4_10UnderscoreESV_SV_EEEEENS4_13SM90_TMA_LOADENS4_14ComposedLayoutINS4_7SwizzleILi3ELi4ELi3EEENS4_18smem_ptr_flag_bitsILi16EEENSR_INS5_IJNSA_ILi8EEESF_EEENS5_IJSF_SB_EEEEEEEvNS4_8identityESY_S18_vS19_EENS_8epilogue10collective18CollectiveEpilogueINS1B_23Sm100TmaWarpSpecializedILi4ELi2ELi32ELb1ELb0EEEJSG_NS5_IJNSR_ISE_SB_EENSR_INSA_ILi32EEESB_EEEEESH_SI_SH_SI_NS1B_6fusion15FusionCallbacksIS1F_NS1K_17LinearCombinationISH_fSH_fLNS_15FloatRoundStyleE2EEESG_S1J_JEEENS4_5SM1004TMEM4LOAD26SM100_TMEM_LOAD_32dp32b32xESY_NSZ_INS10_ILi2ELi4ELi3EEES13_NSR_INS5_IJS14_S1H_EEENS5_IJS1H_SB_EEEEEEENS4_39AutoVectorizingCopyWithAssumedAlignmentILi128EEENS4_14SM90_TMA_STOREES1Y_S20_S20_EEEvvEEEEvNT_6ParamsE,"",@"SHT_CUDA_INFO"
	.sectionflags	@""
	.align	4


	//----- nvinfo : EIATTR_CUDA_API_VERSION
	.align		4
        /*0000*/ 	.byte	0x04, 0x37
        /*0002*/ 	.short	(.L_31 - .L_30)
.L_30:
        /*0004*/ 	.word	0x00000082


	//----- nvinfo : EIATTR_KPARAM_INFO
	.align		4
.L_31:
        /*0008*/ 	.byte	0x04, 0x17
        /*000a*/ 	.short	(.L_33 - .L_32)
.L_32:
        /*000c*/ 	.word	0x00000000
        /*0010*/ 	.short	0x0000
        /*0012*/ 	.short	0x0000
        /*0014*/ 	.byte	0x00, 0xf0, 0x01, 0x20


	//----- nvinfo : EIATTR_AT_ENTRY_FRAGMENTS
	.align		4
.L_33:
        /*0018*/ 	.byte	0x04, 0x4f
        /*001a*/ 	.short	(.L_35 - .L_34)


	//   ....[0]....
.L_34:
        /*001c*/ 	.word	0x00000006


	//----- nvinfo : EIATTR_RESERVED_SMEM_USED
	.align		4
.L_35:
        /*0020*/ 	.byte	0x01, 0x41
	.zero		2


	//----- nvinfo : EIATTR_SPARSE_MMA_MASK
	.align		4
        /*0024*/ 	.byte	0x03, 0x50
        /*0026*/ 	.short	0x0000


	//----- nvinfo : EIATTR_TCGEN05_1CTA_USED
	.align		4
        /*0028*/ 	.byte	0x01, 0x51
	.zero		2


	//----- nvinfo : EIATTR_MAXREG_COUNT
	.align		4
        /*002c*/ 	.byte	0x03, 0x1b
        /*002e*/ 	.short	0x00ff


	//----- nvinfo : EIATTR_NUM_BARRIERS
	.align		4
        /*0030*/ 	.byte	0x02, 0x4c
        /*0032*/ 	.byte	0x07
	.zero		1


	//----- nvinfo : EIATTR_EXTERNS
	.align		4
        /*0034*/ 	.byte	0x04, 0x0f
        /*0036*/ 	.short	(.L_37 - .L_36)


	//   ....[0]....
	.align		4
.L_36:
        /*0038*/ 	.word	index@(__assertfail)


	//----- nvinfo : EIATTR_MERCURY_ISA_VERSION
	.align		4
.L_37:
        /*003c*/ 	.byte	0x03, 0x5f
        /*003e*/ 	.short	0x0101


	//----- nvinfo : EIATTR_INT_WARP_WIDE_INSTR_OFFSETS
	.align		4
        /*0040*/ 	.byte	0x04, 0x31
        /*0042*/ 	.short	(.L_39 - .L_38)


	//   ....[0]....
.L_38:
        /*0044*/ 	.word	0x00001dc0


	//   ....[1]....
        /*0048*/ 	.word	0x00003800


	//   ....[2]....
        /*004c*/ 	.word	0x00003830


	//   ....[3]....
        /*0050*/ 	.word	0x00003880


	//   ....[4]....
        /*0054*/ 	.word	0x000041a0


	//   ....[5]....
        /*0058*/ 	.word	0x00004200


	//   ....[6]....
        /*005c*/ 	.word	0x000042e0


	//   ....[7]....
        /*0060*/ 	.word	0x00004350


	//   ....[8]....
        /*0064*/ 	.word	0x00004460


	//   ....[9]....
        /*0068*/ 	.word	0x000044f0


	//   ....[10]....
        /*006c*/ 	.word	0x000046c0


	//   ....[11]....
        /*0070*/ 	.word	0x00004820


	//----- nvinfo : EIATTR_COOP_GROUP_MASK_REGIDS
	.align		4
.L_39:
        /*0074*/ 	.byte	0x04, 0x29
        /*0076*/ 	.short	(.L_41 - .L_40)


	//   ....[0]....
.L_40:
        /*0078*/ 	.word	0xffffffff


	//   ....[1]....
        /*007c*/ 	.word	0xffffffff


	//   ....[2]....
        /*0080*/ 	.word	0xffffffff


	//   ....[3]....
        /*0084*/ 	.word	0xffffffff


	//   ....[4]....
        /*0088*/ 	.word	0xffffffff


	//   ....[5]....
        /*008c*/ 	.word	0xffffffff


	//   ....[6]....
        /*0090*/ 	.word	0xffffffff


	//   ....[7]....
        /*0094*/ 	.word	0xffffffff


	//   ....[8]....
        /*0098*/ 	.word	0xffffffff


	//   ....[9]....
        /*009c*/ 	.word	0xffffffff


	//   ....[10]....
        /*00a0*/ 	.word	0xffffffff


	//   ....[11]....
        /*00a4*/ 	.word	0xffffffff


	//   ....[12]....
        /*00a8*/ 	.word	0xffffffff


	//----- nvinfo : EIATTR_COOP_GROUP_INSTR_OFFSETS
	.align		4
.L_41:
        /*00ac*/ 	.byte	0x04, 0x28
        /*00ae*/ 	.short	(.L_43 - .L_42)


	//   ....[0]....
.L_42:
        /*00b0*/ 	.word	0x00000090


	//   ....[1]....
        /*00b4*/ 	.word	0x000004d0


	//   ....[2]....
        /*00b8*/ 	.word	0x00000640


	//   ....[3]....
        /*00bc*/ 	.word	0x000007e0


	//   ....[4]....
        /*00c0*/ 	.word	0x000008e0


	//   ....[5]....
        /*00c4*/ 	.word	0x00000a50


	//   ....[6]....
        /*00c8*/ 	.word	0x00000bf0


	//   ....[7]....
        /*00cc*/ 	.word	0x00001ca0


	//   ....[8]....
        /*00d0*/ 	.word	0x00002a80


	//   ....[9]....
        /*00d4*/ 	.word	0x00002c90


	//   ....[10]....
        /*00d8*/ 	.word	0x00002cc0


	//   ....[11]....
        /*00dc*/ 	.word	0x000036f0


	//   ....[12]....
        /*00e0*/ 	.word	0x00003920


	//----- nvinfo : EIATTR_VRC_CTA_INIT_COUNT
	.align		4
.L_43:
        /*00e4*/ 	.byte	0x02, 0x4a
        /*00e6*/ 	.byte	0x80
	.zero		1


	//----- nvinfo : EIATTR_SYSCALL_OFFSETS
	.align		4
        /*00e8*/ 	.byte	0x04, 0x46
        /*00ea*/ 	.short	(.L_45 - .L_44)


	//   ....[0]....
.L_44:
        /*00ec*/ 	.word	0x000052a0


	//   ....[1]....
        /*00f0*/ 	.word	0x00005390


	//   ....[2]....
        /*00f4*/ 	.word	0x00005b00


	//   ....[3]....
        /*00f8*/ 	.word	0x00006780


	//   ....[4]....
        /*00fc*/ 	.word	0x000073d0


	//   ....[5]....
        /*0100*/ 	.word	0x00008020


	//----- nvinfo : EIATTR_MBARRIER_INSTR_OFFSETS
	.align		4
.L_45:
        /*0104*/ 	.byte	0x04, 0x39
        /*0106*/ 	.short	(.L_47 - .L_46)


	//   ....[0]....
.L_46:
        /*0108*/ 	.word	0x000005b0
        /*010c*/ 	.word	0x000000ff
        /*0110*/ 	.word	0x00000000
        /*0114*/ 	.short	0x0100
        /*0116*/ 	.byte	0x05
	.zero		1


	//   ....[1]....
        /*0118*/ 	.word	0x000005c0
        /*011c*/ 	.word	0x000000ff
        /*0120*/ 	.word	0x00000020
        /*0124*/ 	.short	0x0100
        /*0126*/ 	.byte	0x05
	.zero		1


	//   ....[2]....
        /*0128*/ 	.word	0x000005d0
        /*012c*/ 	.word	0x000000ff
        /*0130*/ 	.word	0x00000008
        /*0134*/ 	.short	0x0100
        /*0136*/ 	.byte	0x05
	.zero		1


	//   ....[3]....
        /*0138*/ 	.word	0x000005e0
        /*013c*/ 	.word	0x000000ff
        /*0140*/ 	.word	0x00000028
        /*0144*/ 	.short	0x0100
        /*0146*/ 	.byte	0x05
	.zero		1


	//   ....[4]....
        /*0148*/ 	.word	0x000005f0
        /*014c*/ 	.word	0x000000ff
        /*0150*/ 	.word	0x00000010
        /*0154*/ 	.short	0x0100
        /*0156*/ 	.byte	0x05
	.zero		1


	//   ....[5]....
        /*0158*/ 	.word	0x00000600
        /*015c*/ 	.word	0x000000ff
        /*0160*/ 	.word	0x00000030
        /*0164*/ 	.short	0x0100
        /*0166*/ 	.byte	0x05
	.zero		1


	//   ....[6]....
        /*0168*/ 	.word	0x00000610
        /*016c*/ 	.word	0x000000ff
        /*0170*/ 	.word	0x00000018
        /*0174*/ 	.short	0x0100
        /*0176*/ 	.byte	0x05
	.zero		1


	//   ....[7]....
        /*0178*/ 	.word	0x00000620
        /*017c*/ 	.word	0x000000ff
        /*0180*/ 	.word	0x00000038
        /*0184*/ 	.short	0x0100
        /*0186*/ 	.byte	0x05
	.zero		1


	//   ....[8]....
        /*0188*/ 	.word	0x00000750
        /*018c*/ 	.word	0x000000ff
        /*0190*/ 	.word	0x00000040
        /*0194*/ 	.short	0x0100
        /*0196*/ 	.byte	0x07
	.zero		1


	//   ....[9]....
        /*0198*/ 	.word	0x00000760
        /*019c*/ 	.word	0x000000ff
        /*01a0*/ 	.word	0x00000060
        /*01a4*/ 	.short	0x0100
        /*01a6*/ 	.byte	0x07
	.zero		1


	//   ....[10]....
        /*01a8*/ 	.word	0x00000770
        /*01ac*/ 	.word	0x000000ff
        /*01b0*/ 	.word	0x00000048
        /*01b4*/ 	.short	0x0100
        /*01b6*/ 	.byte	0x07
	.zero		1


	//   ....[11]....
        /*01b8*/ 	.word	0x00000780
        /*01bc*/ 	.word	0x000000ff
        /*01c0*/ 	.word	0x00000068
        /*01c4*/ 	.short	0x0100
        /*01c6*/ 	.byte	0x07
	.zero		1


	//   ....[12]....
        /*01c8*/ 	.word	0x00000790
        /*01cc*/ 	.word	0x000000ff
        /*01d0*/ 	.word	0x00000050
        /*01d4*/ 	.short	0x0100
        /*01d6*/ 	.byte	0x07
	.zero		1


	//   ....[13]....
        /*01d8*/ 	.word	0x000007a0
        /*01dc*/ 	.word	0x000000ff
        /*01e0*/ 	.word	0x00000070
        /*01e4*/ 	.short	0x0100
        /*01e6*/ 	.byte	0x07
	.zero		1


	//   ....[14]....
        /*01e8*/ 	.word	0x000007b0
        /*01ec*/ 	.word	0x000000ff
        /*01f0*/ 	.word	0x00000058
        /*01f4*/ 	.short	0x0100
        /*01f6*/ 	.byte	0x07
	.zero		1


	//   ....[15]....
        /*01f8*/ 	.word	0x000007c0
        /*01fc*/ 	.word	0x000000ff
        /*0200*/ 	.word	0x00000078
        /*0204*/ 	.short	0x0100
        /*0206*/ 	.byte	0x07
	.zero		1


	//   ....[16]....
        /*0208*/ 	.word	0x000008b0
        /*020c*/ 	.word	0x000000ff
        /*0210*/ 	.word	0x00000080
        /*0214*/ 	.short	0x0100
        /*0216*/ 	.byte	0x05
	.zero		1


	//   ....[17]....
        /*0218*/ 	.word	0x000008c0
        /*021c*/ 	.word	0x000000ff
        /*0220*/ 	.word	0x00000088
        /*0224*/ 	.short	0x0100
        /*0226*/ 	.byte	0x05
	.zero		1


	//   ....[18]....
        /*0228*/ 	.word	0x00000a00
        /*022c*/ 	.word	0x000000ff
        /*0230*/ 	.word	0x00000090
        /*0234*/ 	.short	0x0100
        /*0236*/ 	.byte	0x05
	.zero		1


	//   ....[19]....
        /*0238*/ 	.word	0x00000a10
        /*023c*/ 	.word	0x000000ff
        /*0240*/ 	.word	0x000000a0
        /*0244*/ 	.short	0x0100
        /*0246*/ 	.byte	0x05
	.zero		1


	//   ....[20]....
        /*0248*/ 	.word	0x00000a20
        /*024c*/ 	.word	0x000000ff
        /*0250*/ 	.word	0x00000098
        /*0254*/ 	.short	0x0100
        /*0256*/ 	.byte	0x05
	.zero		1


	//   ....[21]....
        /*0258*/ 	.word	0x00000a30
        /*025c*/ 	.word	0x000000ff
        /*0260*/ 	.word	0x000000a8
        /*0264*/ 	.short	0x0100
        /*0266*/ 	.byte	0x05
	.zero		1


	//   ....[22]....
        /*0268*/ 	.word	0x00000b60
        /*026c*/ 	.word	0x000000ff
        /*0270*/ 	.word	0x000000b0
        /*0274*/ 	.short	0x0100
        /*0276*/ 	.byte	0x07
	.zero		1


	//   ....[23]....
        /*0278*/ 	.word	0x00000b70
        /*027c*/ 	.word	0x000000ff
        /*0280*/ 	.word	0x000000d0
        /*0284*/ 	.short	0x0100
        /*0286*/ 	.byte	0x07
	.zero		1


	//   ....[24]....
        /*0288*/ 	.word	0x00000b80
        /*028c*/ 	.word	0x000000ff
        /*0290*/ 	.word	0x000000b8
        /*0294*/ 	.short	0x0100
        /*0296*/ 	.byte	0x07
	.zero		1


	//   ....[25]....
        /*0298*/ 	.word	0x00000b90
        /*029c*/ 	.word	0x000000ff
        /*02a0*/ 	.word	0x000000d8
        /*02a4*/ 	.short	0x0100
        /*02a6*/ 	.byte	0x07
	.zero		1


	//   ....[26]....
        /*02a8*/ 	.word	0x00000ba0
        /*02ac*/ 	.word	0x000000ff
        /*02b0*/ 	.word	0x000000c0
        /*02b4*/ 	.short	0x0100
        /*02b6*/ 	.byte	0x07
	.zero		1


	//   ....[27]....
        /*02b8*/ 	.word	0x00000bb0
        /*02bc*/ 	.word	0x000000ff
        /*02c0*/ 	.word	0x000000e0
        /*02c4*/ 	.short	0x0100
        /*02c6*/ 	.byte	0x07
	.zero		1


	//   ....[28]....
        /*02c8*/ 	.word	0x00000bc0
        /*02cc*/ 	.word	0x000000ff
        /*02d0*/ 	.word	0x000000c8
        /*02d4*/ 	.short	0x0100
        /*02d6*/ 	.byte	0x07
	.zero		1


	//   ....[29]....
        /*02d8*/ 	.word	0x00000bd0
        /*02dc*/ 	.word	0x000000ff
        /*02e0*/ 	.word	0x000000e8
        /*02e4*/ 	.short	0x0100
        /*02e6*/ 	.byte	0x07
	.zero		1


	//   ....[30]....
        /*02e8*/ 	.word	0x00000cc0
        /*02ec*/ 	.word	0x000000ff
        /*02f0*/ 	.word	0x000000f0
        /*02f4*/ 	.short	0x0100
        /*02f6*/ 	.byte	0x05
	.zero		1


	//   ....[31]....
        /*02f8*/ 	.word	0x00000cd0
        /*02fc*/ 	.word	0x000000ff
        /*0300*/ 	.word	0x00000100
        /*0304*/ 	.short	0x0100
        /*0306*/ 	.byte	0x05
	.zero		1


	//   ....[32]....
        /*0308*/ 	.word	0x00000ce0
        /*030c*/ 	.word	0x000000ff
        /*0310*/ 	.word	0x000000f8
        /*0314*/ 	.short	0x0100
        /*0316*/ 	.byte	0x05
	.zero		1


	//   ....[33]....
        /*0318*/ 	.word	0x00000cf0
        /*031c*/ 	.word	0x000000ff
        /*0320*/ 	.word	0x00000108
        /*0324*/ 	.short	0x0100
        /*0326*/ 	.byte	0x05
	.zero		1


	//   ....[34]....
        /*0328*/ 	.word	0x000015c0
        /*032c*/ 	.word	0x00000002
        /*0330*/ 	.word	0x00000100
        /*0334*/ 	.short	0x010a
        /*0336*/ 	.byte	0xff
	.zero		1


	//   ....[35]....
        /*0338*/ 	.word	0x000015f0
        /*033c*/ 	.word	0x00000002
        /*0340*/ 	.word	0x000000f0
        /*0344*/ 	.short	0x0101
        /*0346*/ 	.byte	0xff
	.zero		1


	//   ....[36]....
        /*0348*/ 	.word	0x000016c0
        /*034c*/ 	.word	0x000000ff
        /*0350*/ 	.word	0x00000020
        /*0354*/ 	.short	0x010a
        /*0356*/ 	.byte	0x08
	.zero		1


	//   ....[37]....
        /*0358*/ 	.word	0x00001760
        /*035c*/ 	.word	0x000000ff
        /*0360*/ 	.word	0x00000020
        /*0364*/ 	.short	0x010a
        /*0366*/ 	.byte	0x21
	.zero		1


	//   ....[38]....
        /*0368*/ 	.word	0x000018c0
        /*036c*/ 	.word	0x000000ff
        /*0370*/ 	.word	0x00000020
        /*0374*/ 	.short	0x010a
        /*0376*/ 	.byte	0x08
	.zero		1


	//   ....[39]....
        /*0378*/ 	.word	0x000019b0
        /*037c*/ 	.word	0x000000ff
        /*0380*/ 	.word	0x00000088
        /*0384*/ 	.short	0x0101
        /*0386*/ 	.byte	0x04
	.zero		1


	//   ....[40]....
        /*0388*/ 	.word	0x000019d0
        /*038c*/ 	.word	0x000000ff
        /*0390*/ 	.word	0x00000020
        /*0394*/ 	.short	0x010a
        /*0396*/ 	.byte	0x08
	.zero		1


	//   ....[41]....
        /*0398*/ 	.word	0x00001a50
        /*039c*/ 	.word	0x000000ff
        /*03a0*/ 	.word	0x00000020
        /*03a4*/ 	.short	0x010a
        /*03a6*/ 	.byte	0x11
	.zero		1


	//   ....[42]....
        /*03a8*/ 	.word	0x00001bb0
        /*03ac*/ 	.word	0x000000ff
        /*03b0*/ 	.word	0x00000020
        /*03b4*/ 	.short	0x010a
        /*03b6*/ 	.byte	0x08
	.zero		1


	//   ....[43]....
        /*03b8*/ 	.word	0x00001cd0
        /*03bc*/ 	.word	0x00000002
        /*03c0*/ 	.word	0x00000090
        /*03c4*/ 	.short	0x010a
        /*03c6*/ 	.byte	0xff
	.zero		1


	//   ....[44]....
        /*03c8*/ 	.word	0x00001d90
        /*03cc*/ 	.word	0x00000002
        /*03d0*/ 	.word	0x00000000
        /*03d4*/ 	.short	0x0101
        /*03d6*/ 	.byte	0xff
	.zero		1


	//   ....[45]....
        /*03d8*/ 	.word	0x000022f0
        /*03dc*/ 	.word	0x000000ff
        /*03e0*/ 	.word	0x00000000
        /*03e4*/ 	.short	0x010a
        /*03e6*/ 	.byte	0x05
	.zero		1


	//   ....[46]....
        /*03e8*/ 	.word	0x00002380
        /*03ec*/ 	.word	0x000000ff
        /*03f0*/ 	.word	0x00000000
        /*03f4*/ 	.short	0x010a
        /*03f6*/ 	.byte	0x05
	.zero		1


	//   ....[47]....
        /*03f8*/ 	.word	0x00002410
        /*03fc*/ 	.word	0x000000ff
        /*0400*/ 	.word	0x00000000
        /*0404*/ 	.short	0x010a
        /*0406*/ 	.byte	0x05
	.zero		1


	//   ....[48]....
        /*0408*/ 	.word	0x000024b0
        /*040c*/ 	.word	0x00000000
        /*0410*/ 	.word	0x00000000
        /*0414*/ 	.short	0x010a
        /*0416*/ 	.byte	0xff
	.zero		1


	//   ....[49]....
        /*0418*/ 	.word	0x000025d0
        /*041c*/ 	.word	0x00000000
        /*0420*/ 	.word	0x000000f0
        /*0424*/ 	.short	0x010a
        /*0426*/ 	.byte	0xff
	.zero		1


	//   ....[50]....
        /*0428*/ 	.word	0x00002640
        /*042c*/ 	.word	0x00000000
        /*0430*/ 	.word	0x00000000
        /*0434*/ 	.short	0x0101
        /*0436*/ 	.byte	0xff
	.zero		1


	//   ....[51]....
        /*0438*/ 	.word	0x00002660
        /*043c*/ 	.word	0x000000ff
        /*0440*/ 	.word	0x000000a0
        /*0444*/ 	.short	0x010a
        /*0446*/ 	.byte	0x05
	.zero		1


	//   ....[52]....
        /*0448*/ 	.word	0x00002780
        /*044c*/ 	.word	0x00000000
        /*0450*/ 	.word	0x00000090
        /*0454*/ 	.short	0x010a
        /*0456*/ 	.byte	0xff
	.zero		1


	//   ....[53]....
        /*0458*/ 	.word	0x00002880
        /*045c*/ 	.word	0x00000000
        /*0460*/ 	.word	0x00000000
        /*0464*/ 	.short	0x0101
        /*0466*/ 	.byte	0xff
	.zero		1


	//   ....[54]....
        /*0468*/ 	.word	0x00002910
        /*046c*/ 	.word	0x000000ff
        /*0470*/ 	.word	0x000000a0
        /*0474*/ 	.short	0x0106
        /*0476*/ 	.byte	0x05
	.zero		1


	//   ....[55]....
        /*0478*/ 	.word	0x00002930
        /*047c*/ 	.word	0x000000ff
        /*0480*/ 	.word	0x000000a0
        /*0484*/ 	.short	0x010a
        /*0486*/ 	.byte	0x05
	.zero		1


	//   ....[56]....
        /*0488*/ 	.word	0x000029c0
        /*048c*/ 	.word	0x000000ff
        /*0490*/ 	.word	0x000000a0
        /*0494*/ 	.short	0x0106
        /*0496*/ 	.byte	0x04
	.zero		1


	//   ....[57]....
        /*0498*/ 	.word	0x00002a00
        /*049c*/ 	.word	0x00000000
        /*04a0*/ 	.word	0x000000a0
        /*04a4*/ 	.short	0x010a
        /*04a6*/ 	.byte	0xff
	.zero		1


	//   ....[58]....
        /*04a8*/ 	.word	0x00002f40
        /*04ac*/ 	.word	0x00000000
        /*04b0*/ 	.word	0x00000090
        /*04b4*/ 	.short	0x010a
        /*04b6*/ 	.byte	0xff
	.zero		1


	//   ....[59]....
        /*04b8*/ 	.word	0x00003050
        /*04bc*/ 	.word	0x00000003
        /*04c0*/ 	.word	0x00000000
        /*04c4*/ 	.short	0x0101
        /*04c6*/ 	.byte	0xff
	.zero		1


	//   ....[60]....
        /*04c8*/ 	.word	0x00003060
        /*04cc*/ 	.word	0x000000ff
        /*04d0*/ 	.word	0x00000000
        /*04d4*/ 	.short	0x010a
        /*04d6*/ 	.byte	0x06
	.zero		1


	//   ....[61]....
        /*04d8*/ 	.word	0x00003080
        /*04dc*/ 	.word	0x000000ff
        /*04e0*/ 	.word	0x000000d0
        /*04e4*/ 	.short	0x010a
        /*04e6*/ 	.byte	0x07
	.zero		1


	//   ....[62]....
        /*04e8*/ 	.word	0x00003150
        /*04ec*/ 	.word	0x000000ff
        /*04f0*/ 	.word	0x00000000
        /*04f4*/ 	.short	0x010a
        /*04f6*/ 	.byte	0x06
	.zero		1


	//   ....[63]....
        /*04f8*/ 	.word	0x00003280
        /*04fc*/ 	.word	0x000000ff
        /*0500*/ 	.word	0x00000000
        /*0504*/ 	.short	0x010a
        /*0506*/ 	.byte	0x1a
	.zero		1


	//   ....[64]....
        /*0508*/ 	.word	0x00003520
        /*050c*/ 	.word	0x000000ff
        /*0510*/ 	.word	0x00000000
        /*0514*/ 	.short	0x010a
        /*0516*/ 	.byte	0x06
	.zero		1


	//   ....[65]....
        /*0518*/ 	.word	0x000035b0
        /*051c*/ 	.word	0x000000ff
        /*0520*/ 	.word	0x00000000
        /*0524*/ 	.short	0x010a
        /*0526*/ 	.byte	0x06
	.zero		1


	//   ....[66]....
        /*0528*/ 	.word	0x00003640
        /*052c*/ 	.word	0x000000ff
        /*0530*/ 	.word	0x00000000
        /*0534*/ 	.short	0x010a
        /*0536*/ 	.byte	0x06
	.zero		1


	//   ....[67]....
        /*0538*/ 	.word	0x000036d0
        /*053c*/ 	.word	0x000000ff
        /*0540*/ 	.word	0x00000000
        /*0544*/ 	.short	0x010a
        /*0546*/ 	.byte	0x07
	.zero		1


	//   ....[68]....
        /*0548*/ 	.word	0x00003b50
        /*054c*/ 	.word	0x00000000
        /*0550*/ 	.word	0x00000090
        /*0554*/ 	.short	0x010a
        /*0556*/ 	.byte	0xff
	.zero		1


	//   ....[69]....
        /*0558*/ 	.word	0x00003c10
        /*055c*/ 	.word	0x00000000
        /*0560*/ 	.word	0x00000000
        /*0564*/ 	.short	0x0101
        /*0566*/ 	.byte	0xff
	.zero		1


	//   ....[70]....
        /*0568*/ 	.word	0x00003f30
        /*056c*/ 	.word	0x000000ff
        /*0570*/ 	.word	0x00000088
        /*0574*/ 	.short	0x010a
        /*0576*/ 	.byte	0x07
	.zero		1


	//   ....[71]....
        /*0578*/ 	.word	0x00004120
        /*057c*/ 	.word	0x000000ff
        /*0580*/ 	.word	0x00000060
        /*0584*/ 	.short	0x010a
        /*0586*/ 	.byte	0x07
	.zero		1


	//   ....[72]....
        /*0588*/ 	.word	0x00004290
        /*058c*/ 	.word	0x000000ff
        /*0590*/ 	.word	0x00000040
        /*0594*/ 	.short	0x010b
        /*0596*/ 	.byte	0x07
	.zero		1


	//   ....[73]....
        /*0598*/ 	.word	0x000042a0
        /*059c*/ 	.word	0x000000ff
        /*05a0*/ 	.word	0x00000000
        /*05a4*/ 	.short	0x0101
        /*05a6*/ 	.byte	0x08
	.zero		1


	//   ....[74]....
        /*05a8*/ 	.word	0x000042b0
        /*05ac*/ 	.word	0x000000ff
        /*05b0*/ 	.word	0x00000068
        /*05b4*/ 	.short	0x010a
        /*05b6*/ 	.byte	0x07
	.zero		1


	//   ....[75]....
        /*05b8*/ 	.word	0x00004400
        /*05bc*/ 	.word	0x000000ff
        /*05c0*/ 	.word	0x00000048
        /*05c4*/ 	.short	0x010b
        /*05c6*/ 	.byte	0x07
	.zero		1


	//   ....[76]....
        /*05c8*/ 	.word	0x00004410
        /*05cc*/ 	.word	0x000000ff
        /*05d0*/ 	.word	0x00000000
        /*05d4*/ 	.short	0x0101
        /*05d6*/ 	.byte	0x08
	.zero		1


	//   ....[77]....
        /*05d8*/ 	.word	0x00004420
        /*05dc*/ 	.word	0x000000ff
        /*05e0*/ 	.word	0x00000070
        /*05e4*/ 	.short	0x010a
        /*05e6*/ 	.byte	0x07
	.zero		1


	//   ....[78]....
        /*05e8*/ 	.word	0x000045a0
        /*05ec*/ 	.word	0x000000ff
        /*05f0*/ 	.word	0x00000050
        /*05f4*/ 	.short	0x010b
        /*05f6*/ 	.byte	0x07
	.zero		1


	//   ....[79]....
        /*05f8*/ 	.word	0x000045e0
        /*05fc*/ 	.word	0x000000ff
        /*0600*/ 	.word	0x00000000
        /*0604*/ 	.short	0x0101
        /*0606*/ 	.byte	0x08
	.zero		1


	//   ....[80]....
        /*0608*/ 	.word	0x00004620
        /*060c*/ 	.word	0x000000ff
        /*0610*/ 	.word	0x00000078
        /*0614*/ 	.short	0x010a
        /*0616*/ 	.byte	0x07
	.zero		1


	//   ....[81]....
        /*0618*/ 	.word	0x00004860
        /*061c*/ 	.word	0x000000ff
        /*0620*/ 	.word	0x00000058
        /*0624*/ 	.short	0x010b
        /*0626*/ 	.byte	0x07
	.zero		1


	//   ....[82]....
        /*0628*/ 	.word	0x00004880
        /*062c*/ 	.word	0x000000ff
        /*0630*/ 	.word	0x00000000
        /*0634*/ 	.short	0x0101
        /*0636*/ 	.byte	0x0d
	.zero		1


	//   ....[83]....
        /*0638*/ 	.word	0x000048b0
        /*063c*/ 	.word	0x000000ff
        /*0640*/ 	.word	0x00000060
        /*0644*/ 	.short	0x010a
        /*0646*/ 	.byte	0x07
	.zero		1


	//   ....[84]....
        /*0648*/ 	.word	0x000048d0
        /*064c*/ 	.word	0x000000ff
        /*0650*/ 	.word	0x00000068
        /*0654*/ 	.short	0x010a
        /*0656*/ 	.byte	0x07
	.zero		1


	//   ....[85]....
        /*0658*/ 	.word	0x000048f0
        /*065c*/ 	.word	0x000000ff
        /*0660*/ 	.word	0x00000070
        /*0664*/ 	.short	0x010a
        /*0666*/ 	.byte	0x07
	.zero		1


	//   ....[86]....
        /*0668*/ 	.word	0x00004930
        /*066c*/ 	.word	0x00000000
        /*0670*/ 	.word	0x00000078
        /*0674*/ 	.short	0x010a
        /*0676*/ 	.byte	0xff
	.zero		1


	//   ....[87]....
        /*0678*/ 	.word	0x00004c60
        /*067c*/ 	.word	0x00000000
        /*0680*/ 	.word	0x00000090
        /*0684*/ 	.short	0x010a
        /*0686*/ 	.byte	0xff
	.zero		1


	//   ....[88]....
        /*0688*/ 	.word	0x00004d70
        /*068c*/ 	.word	0x00000000
        /*0690*/ 	.word	0x00000000
        /*0694*/ 	.short	0x0101
        /*0696*/ 	.byte	0xff
	.zero		1


	//   ....[89]....
        /*0698*/ 	.word	0x000057c0
        /*069c*/ 	.word	0x000000ff
        /*06a0*/ 	.word	0x00000040
        /*06a4*/ 	.short	0x010a
        /*06a6*/ 	.byte	0x30
	.zero		1


	//   ....[90]....
        /*06a8*/ 	.word	0x00005800
        /*06ac*/ 	.word	0x00000040
        /*06b0*/ 	.word	0x000000b0
        /*06b4*/ 	.short	0x010a
        /*06b6*/ 	.byte	0xff
	.zero		1


	//   ....[91]....
        /*06b8*/ 	.word	0x000058f0
        /*06bc*/ 	.word	0x000000ff
        /*06c0*/ 	.word	0x00000040
        /*06c4*/ 	.short	0x010a
        /*06c6*/ 	.byte	0x30
	.zero		1


	//   ....[92]....
        /*06c8*/ 	.word	0x000059e0
        /*06cc*/ 	.word	0x00000040
        /*06d0*/ 	.word	0x000000b0
        /*06d4*/ 	.short	0x010a
        /*06d6*/ 	.byte	0xff
	.zero		1


	//   ....[93]....
        /*06d8*/ 	.word	0x000064b0
        /*06dc*/ 	.word	0x00000000
        /*06e0*/ 	.word	0x00000000
        /*06e4*/ 	.short	0x0101
        /*06e6*/ 	.byte	0xff
	.zero		1


	//   ....[94]....
        /*06e8*/ 	.word	0x000064c0
        /*06ec*/ 	.word	0x00000002
        /*06f0*/ 	.word	0x00000040
        /*06f4*/ 	.short	0x010a
        /*06f6*/ 	.byte	0xff
	.zero		1


	//   ....[95]....
        /*06f8*/ 	.word	0x000065a0
        /*06fc*/ 	.word	0x00000002
        /*0700*/ 	.word	0x00000040
        /*0704*/ 	.short	0x010a
        /*0706*/ 	.byte	0xff
	.zero		1


	//   ....[96]....
        /*0708*/ 	.word	0x00007100
        /*070c*/ 	.word	0x00000048
        /*0710*/ 	.word	0x00000000
        /*0714*/ 	.short	0x0101
        /*0716*/ 	.byte	0xff
	.zero		1


	//   ....[97]....
        /*0718*/ 	.word	0x00007120
        /*071c*/ 	.word	0x00000000
        /*0720*/ 	.word	0x00000040
        /*0724*/ 	.short	0x010a
        /*0726*/ 	.byte	0xff
	.zero		1


	//   ....[98]....
        /*0728*/ 	.word	0x000071f0
        /*072c*/ 	.word	0x00000000
        /*0730*/ 	.word	0x00000040
        /*0734*/ 	.short	0x010a
        /*0736*/ 	.byte	0xff
	.zero		1


	//   ....[99]....
        /*0738*/ 	.word	0x00007d50
        /*073c*/ 	.word	0x00000048
        /*0740*/ 	.word	0x00000000
        /*0744*/ 	.short	0x0101
        /*0746*/ 	.byte	0xff
	.zero		1


	//   ....[100]....
        /*0748*/ 	.word	0x00007d70
        /*074c*/ 	.word	0x00000000
        /*0750*/ 	.word	0x00000040
        /*0754*/ 	.short	0x010a
        /*0756*/ 	.byte	0xff
	.zero		1


	//   ....[101]....
        /*0758*/ 	.word	0x00007e40
        /*075c*/ 	.word	0x00000000
        /*0760*/ 	.word	0x00000040
        /*0764*/ 	.short	0x010a
        /*0766*/ 	.byte	0xff
	.zero		1


	//   ....[102]....
        /*0768*/ 	.word	0x00008180
        /*076c*/ 	.word	0x000000ff
        /*0770*/ 	.word	0x00000000
        /*0774*/ 	.short	0x0101
        /*0776*/ 	.byte	0x05
	.zero		1


	//   ....[103]....
        /*0778*/ 	.word	0x00008a00
        /*077c*/ 	.word	0x00000000
        /*0780*/ 	.word	0x00000000
        /*0784*/ 	.short	0x0101
        /*0786*/ 	.byte	0xff
	.zero		1


	//   ....[104]....
        /*0788*/ 	.word	0x00008c70
        /*078c*/ 	.word	0x000000ff
        /*0790*/ 	.word	0x00000000
        /*0794*/ 	.short	0x0101
        /*0796*/ 	.byte	0x04
	.zero		1


	//   ....[105]....
        /*0798*/ 	.word	0x00008c90
        /*079c*/ 	.word	0x00000002
        /*07a0*/ 	.word	0x00000100
        /*07a4*/ 	.short	0x010a
        /*07a6*/ 	.byte	0xff
	.zero		1


	//   ....[106]....
        /*07a8*/ 	.word	0x00008cf0
        /*07ac*/ 	.word	0x00000002
        /*07b0*/ 	.word	0x00000020
        /*07b4*/ 	.short	0x010a
        /*07b6*/ 	.byte	0xff
	.zero		1


	//   ....[107]....
        /*07b8*/ 	.word	0x00008d50
        /*07bc*/ 	.word	0x00000002
        /*07c0*/ 	.word	0x00000020
        /*07c4*/ 	.short	0x010a
        /*07c6*/ 	.byte	0xff
	.zero		1


	//   ....[108]....
        /*07c8*/ 	.word	0x00008da0
        /*07cc*/ 	.word	0x00000002
        /*07d0*/ 	.word	0x00000090
        /*07d4*/ 	.short	0x010a
        /*07d6*/ 	.byte	0xff
	.zero		1


	//   ....[109]....
        /*07d8*/ 	.word	0x00008e00
        /*07dc*/ 	.word	0x00000000
        /*07e0*/ 	.word	0x00000000
        /*07e4*/ 	.short	0x010a
        /*07e6*/ 	.byte	0xff
	.zero		1


	//   ....[110]....
        /*07e8*/ 	.word	0x00008e60
        /*07ec*/ 	.word	0x00000000
        /*07f0*/ 	.word	0x00000000
        /*07f4*/ 	.short	0x010a
        /*07f6*/ 	.byte	0xff
	.zero		1


	//   ....[111]....
        /*07f8*/ 	.word	0x00008ec0
        /*07fc*/ 	.word	0x00000000
        /*0800*/ 	.word	0x00000000
        /*0804*/ 	.short	0x010a
        /*0806*/ 	.byte	0xff
	.zero		1


	//   ....[112]....
        /*0808*/ 	.word	0x00008f10
        /*080c*/ 	.word	0x00000000
        /*0810*/ 	.word	0x000000f0
        /*0814*/ 	.short	0x010a
        /*0816*/ 	.byte	0xff
	.zero		1


	//   ....[113]....
        /*0818*/ 	.word	0x00008f70
        /*081c*/ 	.word	0x00000000
        /*0820*/ 	.word	0x000000a0
        /*0824*/ 	.short	0x010a
        /*0826*/ 	.byte	0xff
	.zero		1


	//   ....[114]....
        /*0828*/ 	.word	0x00008fc0
        /*082c*/ 	.word	0x00000000
        /*0830*/ 	.word	0x00000090
        /*0834*/ 	.short	0x010a
        /*0836*/ 	.byte	0xff
	.zero		1


	//   ....[115]....
        /*0838*/ 	.word	0x00009020
        /*083c*/ 	.word	0x00000000
        /*0840*/ 	.word	0x000000a0
        /*0844*/ 	.short	0x010a
        /*0846*/ 	.byte	0xff
	.zero		1


	//   ....[116]....
        /*0848*/ 	.word	0x00009070
        /*084c*/ 	.word	0x00000000
        /*0850*/ 	.word	0x00000090
        /*0854*/ 	.short	0x010a
        /*0856*/ 	.byte	0xff
	.zero		1


	//   ....[117]....
        /*0858*/ 	.word	0x000090d0
        /*085c*/ 	.word	0x00000002
        /*0860*/ 	.word	0x000000d0
        /*0864*/ 	.short	0x010a
        /*0866*/ 	.byte	0xff
	.zero		1


	//   ....[118]....
        /*0868*/ 	.word	0x00009130
        /*086c*/ 	.word	0x00000000
        /*0870*/ 	.word	0x00000000
        /*0874*/ 	.short	0x010a
        /*0876*/ 	.byte	0xff
	.zero		1


	//   ....[119]....
        /*0878*/ 	.word	0x00009190
        /*087c*/ 	.word	0x00000000
        /*0880*/ 	.word	0x00000000
        /*0884*/ 	.short	0x010a
        /*0886*/ 	.byte	0xff
	.zero		1


	//   ....[120]....
        /*0888*/ 	.word	0x000091f0
        /*088c*/ 	.word	0x00000000
        /*0890*/ 	.word	0x00000000
        /*0894*/ 	.short	0x010a
        /*0896*/ 	.byte	0xff
	.zero		1


	//   ....[121]....
        /*0898*/ 	.word	0x00009250
        /*089c*/ 	.word	0x00000000
        /*08a0*/ 	.word	0x00000000
        /*08a4*/ 	.short	0x010a
        /*08a6*/ 	.byte	0xff
	.zero		1


	//   ....[122]....
        /*08a8*/ 	.word	0x000092b0
        /*08ac*/ 	.word	0x00000000
        /*08b0*/ 	.word	0x00000000
        /*08b4*/ 	.short	0x010a
        /*08b6*/ 	.byte	0xff
	.zero		1


	//   ....[123]....
        /*08b8*/ 	.word	0x00009300
        /*08bc*/ 	.word	0x00000000
        /*08c0*/ 	.word	0x00000090
        /*08c4*/ 	.short	0x010a
        /*08c6*/ 	.byte	0xff
	.zero		1


	//   ....[124]....
        /*08c8*/ 	.word	0x00009360
        /*08cc*/ 	.word	0x00000000
        /*08d0*/ 	.word	0x00000088
        /*08d4*/ 	.short	0x010a
        /*08d6*/ 	.byte	0xff
	.zero		1


	//   ....[125]....
        /*08d8*/ 	.word	0x000093c0
        /*08dc*/ 	.word	0x00000000
        /*08e0*/ 	.word	0x00000060
        /*08e4*/ 	.short	0x010a
        /*08e6*/ 	.byte	0xff
	.zero		1


	//   ....[126]....
        /*08e8*/ 	.word	0x00009420
        /*08ec*/ 	.word	0x00000000
        /*08f0*/ 	.word	0x00000068
        /*08f4*/ 	.short	0x010a
        /*08f6*/ 	.byte	0xff
	.zero		1


	//   ....[127]....
        /*08f8*/ 	.word	0x00009480
        /*08fc*/ 	.word	0x00000000
        /*0900*/ 	.word	0x00000070
        /*0904*/ 	.short	0x010a
        /*0906*/ 	.byte	0xff
	.zero		1


	//   ....[128]....
        /*0908*/ 	.word	0x000094e0
        /*090c*/ 	.word	0x00000000
        /*0910*/ 	.word	0x00000078
        /*0914*/ 	.short	0x010a
        /*0916*/ 	.byte	0xff
	.zero		1


	//   ....[129]....
        /*0918*/ 	.word	0x00009540
        /*091c*/ 	.word	0x00000000
        /*0920*/ 	.word	0x00000060
        /*0924*/ 	.short	0x010a
        /*0926*/ 	.byte	0xff
	.zero		1


	//   ....[130]....
        /*0928*/ 	.word	0x000095a0
        /*092c*/ 	.word	0x00000000
        /*0930*/ 	.word	0x00000068
        /*0934*/ 	.short	0x010a
        /*0936*/ 	.byte	0xff
	.zero		1


	//   ....[131]....
        /*0938*/ 	.word	0x00009600
        /*093c*/ 	.word	0x00000000
        /*0940*/ 	.word	0x00000070
        /*0944*/ 	.short	0x010a
        /*0946*/ 	.byte	0xff
	.zero		1


	//   ....[132]....
        /*0948*/ 	.word	0x00009650
        /*094c*/ 	.word	0x00000000
        /*0950*/ 	.word	0x00000090
        /*0954*/ 	.short	0x010a
        /*0956*/ 	.byte	0xff
	.zero		1


	//   ....[133]....
        /*0958*/ 	.word	0x000096b0
        /*095c*/ 	.word	0x00000002
        /*0960*/ 	.word	0x00000040
        /*0964*/ 	.short	0x010a
        /*0966*/ 	.byte	0xff
	.zero		1


	//   ....[134]....
        /*0968*/ 	.word	0x00009700
        /*096c*/ 	.word	0x00000040
        /*0970*/ 	.word	0x000000b0
        /*0974*/ 	.short	0x010a
        /*0976*/ 	.byte	0xff
	.zero		1


	//   ....[135]....
        /*0978*/ 	.word	0x00009750
        /*097c*/ 	.word	0x00000002
        /*0980*/ 	.word	0x00000040
        /*0984*/ 	.short	0x010a
        /*0986*/ 	.byte	0xff
	.zero		1


	//   ....[136]....
        /*0988*/ 	.word	0x000097a0
        /*098c*/ 	.word	0x00000000
        /*0990*/ 	.word	0x00000040
        /*0994*/ 	.short	0x010a
        /*0996*/ 	.byte	0xff
	.zero		1


	//   ....[137]....
        /*0998*/ 	.word	0x000097f0
        /*099c*/ 	.word	0x00000000
        /*09a0*/ 	.word	0x00000040
        /*09a4*/ 	.short	0x010a
        /*09a6*/ 	.byte	0xff
	.zero		1


	//----- nvinfo : EIATTR_NUM_MBARRIERS
	.align		4
.L_47:
        /*09a8*/ 	.byte	0x03, 0x38
        /*09aa*/ 	.short	0x0022


	//----- nvinfo : EIATTR_EXIT_INSTR_OFFSETS
	.align		4
        /*09ac*/ 	.byte	0x04, 0x1c
        /*09ae*/ 	.short	(.L_49 - .L_48)


	//   ....[0]....
.L_48:
        /*09b0*/ 	.word	0x000024e0


	//   ....[1]....
        /*09b4*/ 	.word	0x000029d0


	//   ....[2]....
        /*09b8*/ 	.word	0x00002a30


	//   ....[3]....
        /*09bc*/ 	.word	0x00003930


	//   ....[4]....
        /*09c0*/ 	.word	0x00004960


	//   ....[5]....
        /*09c4*/ 	.word	0x000049a0


	//   ....[6]....
        /*09c8*/ 	.word	0x00008b60


	//   ....[7]....
        /*09cc*/ 	.word	0x00008be0


	//   ....[8]....
        /*09d0*/ 	.word	0x00008c10


	//   ....[9]....
        /*09d4*/ 	.word	0x00008c80


	//----- nvinfo : EIATTR_MAX_THREADS
	.align		4
.L_49:
        /*09d8*/ 	.byte	0x04, 0x05
        /*09da*/ 	.short	(.L_51 - .L_50)
.L_50:
        /*09dc*/ 	.word	0x00000100
        /*09e0*/ 	.word	0x00000001
        /*09e4*/ 	.word	0x00000001


	//----- nvinfo : EIATTR_CRS_STACK_SIZE
	.align		4
.L_51:
        /*09e8*/ 	.byte	0x04, 0x1e
        /*09ea*/ 	.short	(.L_53 - .L_52)
.L_52:
        /*09ec*/ 	.word	0x00000000


	//----- nvinfo : EIATTR_CBANK_PARAM_SIZE
	.align		4
.L_53:
        /*09f0*/ 	.byte	0x03, 0x19
        /*09f2*/ 	.short	0x0800


	//----- nvinfo : EIATTR_PARAM_CBANK
	.align		4
        /*09f4*/ 	.byte	0x04, 0x0a
        /*09f6*/ 	.short	(.L_55 - .L_54)
	.align		4
.L_54:
        /*09f8*/ 	.word	index@(.nv.constant0._ZN7cutlass13device_kernelINS_4gemm6kernel13GemmUniversalIN4cute5tupleIJiiiiEEENS1_10collective13CollectiveMmaINS1_35MainloopSm100TmaUmmaWarpSpecializedILi4ELi2ELi4ENS5_IJNS4_1CILi1EEESB_SB_EEEEENS5_IJNSA_ILi128EEESE_NSA_ILi64EEEEEENS_6half_tENS5_IJlSB_lEEESH_SI_NS4_8TiledMMAINS4_8MMA_AtomIJNS4_20SM100_MMA_F16BF16_SSISH_SH_fLi128ELi128ELNS4_4UMMA5MajorE0ELSN_0ELNSM_7ScaleInE0ELSO_0EEEEEENS4_6LayoutISC_NS5_IJNSA_ILi0EEESS_SS_EEEEENS5_IJNS4_10UnderscoreESV_SV_EEEEENS4_13SM90_TMA_LOADENS4_14ComposedLayoutINS4_7SwizzleILi3ELi4ELi3EEENS4_18smem_ptr_flag_bitsILi16EEENSR_INS5_IJNSA_ILi8EEESF_EEENS5_IJSF_SB_EEEEEEEvNS4_8identityESY_S18_vS19_EENS_8epilogue10collective18CollectiveEpilogueINS1B_23Sm100TmaWarpSpecializedILi4ELi2ELi32ELb1ELb0EEEJSG_NS5_IJNSR_ISE_SB_EENSR_INSA_ILi32EEESB_EEEEESH_SI_SH_SI_NS1B_6fusion15FusionCallbacksIS1F_NS1K_17LinearCombinationISH_fSH_fLNS_15FloatRoundStyleE2EEESG_S1J_JEEENS4_5SM1004TMEM4LOAD26SM100_TMEM_LOAD_32dp32b32xESY_NSZ_INS10_ILi2ELi4ELi3EEES13_NSR_INS5_IJS14_S1H_EEENS5_IJS1H_SB_EEEEEEENS4_39AutoVectorizingCopyWithAssumedAlignmentILi128EEENS4_14SM90_TMA_STOREES1Y_S20_S20_EEEvvEEEEvNT_6ParamsE)
        /*09fc*/ 	.short	0x0380
        /*09fe*/ 	.short	0x0800


	//----- nvinfo : EIATTR_SW_WAR
	.align		4
.L_55:
        /*0a00*/ 	.byte	0x04, 0x36
        /*0a02*/ 	.short	(.L_57 - .L_56)
.L_56:
        /*0a04*/ 	.word	0x00000008
.L_57:


//--------------------- .nv.callgraph             --------------------------
	.section	.nv.callgraph,"",@"SHT_CUDA_CALLGRAPH"
	.align	4
	.sectionentsize	8
	.align		4
        /*0000*/ 	.word	0x00000000
	.align		4
        /*0004*/ 	.word	0xffffffff
	.align		4
        /*0008*/ 	.word	index@(_ZN7cutlass13device_kernelINS_4gemm6kernel13GemmUniversalIN4cute5tupleIJiiiiEEENS1_10collective13CollectiveMmaINS1_35MainloopSm100TmaUmmaWarpSpecializedILi4ELi2ELi4ENS5_IJNS4_1CILi1EEESB_SB_EEEEENS5_IJNSA_ILi128EEESE_NSA_ILi64EEEEEENS_6half_tENS5_IJlSB_lEEESH_SI_NS4_8TiledMMAINS4_8MMA_AtomIJNS4_20SM100_MMA_F16BF16_SSISH_SH_fLi128ELi128ELNS4_4UMMA5MajorE0ELSN_0ELNSM_7ScaleInE0ELSO_0EEEEEENS4_6LayoutISC_NS5_IJNSA_ILi0EEESS_SS_EEEEENS5_IJNS4_10UnderscoreESV_SV_EEEEENS4_13SM90_TMA_LOADENS4_14ComposedLayoutINS4_7SwizzleILi3ELi4ELi3EEENS4_18smem_ptr_flag_bitsILi16EEENSR_INS5_IJNSA_ILi8EEESF_EEENS5_IJSF_SB_EEEEEEEvNS4_8identityESY_S18_vS19_EENS_8epilogue10collective18CollectiveEpilogueINS1B_23Sm100TmaWarpSpecializedILi4ELi2ELi32ELb1ELb0EEEJSG_NS5_IJNSR_ISE_SB_EENSR_INSA_ILi32EEESB_EEEEESH_SI_SH_SI_NS1B_6fusion15FusionCallbacksIS1F_NS1K_17LinearCombinationISH_fSH_fLNS_15FloatRoundStyleE2EEESG_S1J_JEEENS4_5SM1004TMEM4LOAD26SM100_TMEM_LOAD_32dp32b32xESY_NSZ_INS10_ILi2ELi4ELi3EEES13_NSR_INS5_IJS14_S1H_EEENS5_IJS1H_SB_EEEEEEENS4_39AutoVectorizingCopyWithAssumedAlignmentILi128EEENS4_14SM90_TMA_STOREES1Y_S20_S20_EEEvvEEEEvNT_6ParamsE)
	.align		4
        /*000c*/ 	.word	index@(__assertfail)
	.align		4
        /*0010*/ 	.word	0x00000000
	.align		4
        /*0014*/ 	.word	0xfffffffe
	.align		4
        /*0018*/ 	.word	0x00000000
	.align		4
        /*001c*/ 	.word	0xfffffffd
	.align		4
        /*0020*/ 	.word	0x00000000
	.align		4
        /*0024*/ 	.word	0xfffffffc


//--------------------- .nv.constant4             --------------------------
	.section	.nv.constant4,"a",@progbits
	.align	8
	.align		8
.nv.constant4:
        /*0000*/ 	.dword	__assertfail
	.align		8
        /*0008*/ 	.dword	__unnamed_1
	.align		8
        /*0010*/ 	.dword	__unnamed_2
	.align		8
        /*0018*/ 	.dword	_ZN40_INTERNAL_2b7e2954_4_k_cu_b790afee_286204cuda3std3__45__cpo5beginE
	.align		8
        /*0020*/ 	.dword	_ZN40_INTERNAL_2b7e2954_4_k_cu_b790afee_286204cuda3std3__45__cpo3endE
	.align		8
        /*0028*/ 	.dword	_ZN40_INTERNAL_2b7e2954_4_k_cu_b790afee_286204cuda3std3__45__cpo6cbeginE
	.align		8
        /*0030*/ 	.dword	_ZN40_INTERNAL_2b7e2954_4_k_cu_b790afee_286204cuda3std3__45__cpo4cendE
	.align		8
        /*0038*/ 	.dword	_ZN40_INTERNAL_2b7e2954_4_k_cu_b790afee_286204cuda3std3__442_GLOBAL__N__2b7e2954_4_k_cu_b790afee_286206ignoreE
	.align		8
        /*0040*/ 	.dword	_ZN40_INTERNAL_2b7e2954_4_k_cu_b790afee_286204cuda3std3__419piecewise_constructE
	.align		8
        /*0048*/ 	.dword	_ZN40_INTERNAL_2b7e2954_4_k_cu_b790afee_286204cuda3std3__48in_placeE
	.align		8
        /*0050*/ 	.dword	_ZN40_INTERNAL_2b7e2954_4_k_cu_b790afee_286204cuda3std6ranges3__45__cpo4swapE
	.align		8
        /*0058*/ 	.dword	_ZN40_INTERNAL_2b7e2954_4_k_cu_b790afee_286204cuda3std6ranges3__45__cpo9iter_moveE
	.align		8
        /*0060*/ 	.dword	_ZN40_INTERNAL_2b7e2954_4_k_cu_b790afee_286204cute7productE
	.align		8
        /*0068*/ 	.dword	_ZN40_INTERNAL_2b7e2954_4_k_cu_b790afee_286204cute1_E
	.align		8
        /*0070*/ 	.dword	$str$25
	.align		8
        /*0078*/ 	.dword	$str$26
	.align		8
        /*0080*/ 	.dword	$str$27
	.align		8
        /*0088*/ 	.dword	$str$28


//--------------------- .text._ZN7cutlass13device_kernelINS_4gemm6kernel13GemmUniversalIN4cute5tupleIJiiiiEEENS1_10collective13CollectiveMmaINS1_35MainloopSm100TmaUmmaWarpSpecializedILi4ELi2ELi4ENS5_IJNS4_1CILi1EEESB_SB_EEEEENS5_IJNSA_ILi128EEESE_NSA_ILi64EEEEEENS_6half_tENS5_IJlSB_lEEESH_SI_NS4_8TiledMMAINS4_8MMA_AtomIJNS4_20SM100_MMA_F16BF16_SSISH_SH_fLi128ELi128ELNS4_4UMMA5MajorE0ELSN_0ELNSM_7ScaleInE0ELSO_0EEEEEENS4_6LayoutISC_NS5_IJNSA_ILi0EEESS_SS_EEEEENS5_IJNS4_10UnderscoreESV_SV_EEEEENS4_13SM90_TMA_LOADENS4_14ComposedLayoutINS4_7SwizzleILi3ELi4ELi3EEENS4_18smem_ptr_flag_bitsILi16EEENSR_INS5_IJNSA_ILi8EEESF_EEENS5_IJSF_SB_EEEEEEEvNS4_8identityESY_S18_vS19_EENS_8epilogue10collective18CollectiveEpilogueINS1B_23Sm100TmaWarpSpecializedILi4ELi2ELi32ELb1ELb0EEEJSG_NS5_IJNSR_ISE_SB_EENSR_INSA_ILi32EEESB_EEEEESH_SI_SH_SI_NS1B_6fusion15FusionCallbacksIS1F_NS1K_17LinearCombinationISH_fSH_fLNS_15FloatRoundStyleE2EEESG_S1J_JEEENS4_5SM1004TMEM4LOAD26SM100_TMEM_LOAD_32dp32b32xESY_NSZ_INS10_ILi2ELi4ELi3EEES13_NSR_INS5_IJS14_S1H_EEENS5_IJS1H_SB_EEEEEEENS4_39AutoVectorizingCopyWithAssumedAlignmentILi128EEENS4_14SM90_TMA_STOREES1Y_S20_S20_EEEvvEEEEvNT_6ParamsE --------------------------
	.section	.text._ZN7cutlass13device_kernelINS_4gemm6kernel13GemmUniversalIN4cute5tupleIJiiiiEEENS1_10collective13CollectiveMmaINS1_35MainloopSm100TmaUmmaWarpSpecializedILi4ELi2ELi4ENS5_IJNS4_1CILi1EEESB_SB_EEEEENS5_IJNSA_ILi128EEESE_NSA_ILi64EEEEEENS_6half_tENS5_IJlSB_lEEESH_SI_NS4_8TiledMMAINS4_8MMA_AtomIJNS4_20SM100_MMA_F16BF16_SSISH_SH_fLi128ELi128ELNS4_4UMMA5MajorE0ELSN_0ELNSM_7ScaleInE0ELSO_0EEEEEENS4_6LayoutISC_NS5_IJNSA_ILi0EEESS_SS_EEEEENS5_IJNS4_10UnderscoreESV_SV_EEEEENS4_13SM90_TMA_LOADENS4_14ComposedLayoutINS4_7SwizzleILi3ELi4ELi3EEENS4_18smem_ptr_flag_bitsILi16EEENSR_INS5_IJNSA_ILi8EEESF_EEENS5_IJSF_SB_EEEEEEEvNS4_8identityESY_S18_vS19_EENS_8epilogue10collective18CollectiveEpilogueINS1B_23Sm100TmaWarpSpecializedILi4ELi2ELi32ELb1ELb0EEEJSG_NS5_IJNSR_ISE_SB_EENSR_INSA_ILi32EEESB_EEEEESH_SI_SH_SI_NS1B_6fusion15FusionCallbacksIS1F_NS1K_17LinearCombinationISH_fSH_fLNS_15FloatRoundStyleE2EEESG_S1J_JEEENS4_5SM1004TMEM4LOAD26SM100_TMEM_LOAD_32dp32b32xESY_NSZ_INS10_ILi2ELi4ELi3EEES13_NSR_INS5_IJS14_S1H_EEENS5_IJS1H_SB_EEEEEEENS4_39AutoVectorizingCopyWithAssumedAlignmentILi128EEENS4_14SM90_TMA_STOREES1Y_S20_S20_EEEvvEEEEvNT_6ParamsE,"ax",@progbits
	.align	128
.text._ZN7cutlass13device_kernelINS_4gemm6kernel13GemmUniversalIN4cute5tupleIJiiiiEEENS1_10collective13CollectiveMmaINS1_35MainloopSm100TmaUmmaWarpSpecializedILi4ELi2ELi4ENS5_IJNS4_1CILi1EEESB_SB_EEEEENS5_IJNSA_ILi128EEESE_NSA_ILi64EEEEEENS_6half_tENS5_IJlSB_lEEESH_SI_NS4_8TiledMMAINS4_8MMA_AtomIJNS4_20SM100_MMA_F16BF16_SSISH_SH_fLi128ELi128ELNS4_4UMMA5MajorE0ELSN_0ELNSM_7ScaleInE0ELSO_0EEEEEENS4_6LayoutISC_NS5_IJNSA_ILi0EEESS_SS_EEEEENS5_IJNS4_10UnderscoreESV_SV_EEEEENS4_13SM90_TMA_LOADENS4_14ComposedLayoutINS4_7SwizzleILi3ELi4ELi3EEENS4_18smem_ptr_flag_bitsILi16EEENSR_INS5_IJNSA_ILi8EEESF_EEENS5_IJSF_SB_EEEEEEEvNS4_8identityESY_S18_vS19_EENS_8epilogue10collective18CollectiveEpilogueINS1B_23Sm100TmaWarpSpecializedILi4ELi2ELi32ELb1ELb0EEEJSG_NS5_IJNSR_ISE_SB_EENSR_INSA_ILi32EEESB_EEEEESH_SI_SH_SI_NS1B_6fusion15FusionCallbacksIS1F_NS1K_17LinearCombinationISH_fSH_fLNS_15FloatRoundStyleE2EEESG_S1J_JEEENS4_5SM1004TMEM4LOAD26SM100_TMEM_LOAD_32dp32b32xESY_NSZ_INS10_ILi2ELi4ELi3EEES13_NSR_INS5_IJS14_S1H_EEENS5_IJS1H_SB_EEEEEEENS4_39AutoVectorizingCopyWithAssumedAlignmentILi128EEENS4_14SM90_TMA_STOREES1Y_S20_S20_EEEvvEEEEvNT_6ParamsE:
        .type           _ZN7cutlass13device_kernelINS_4gemm6kernel13GemmUniversalIN4cute5tupleIJiiiiEEENS1_10collective13CollectiveMmaINS1_35MainloopSm100TmaUmmaWarpSpecializedILi4ELi2ELi4ENS5_IJNS4_1CILi1EEESB_SB_EEEEENS5_IJNSA_ILi128EEESE_NSA_ILi64EEEEEENS_6half_tENS5_IJlSB_lEEESH_SI_NS4_8TiledMMAINS4_8MMA_AtomIJNS4_20SM100_MMA_F16BF16_SSISH_SH_fLi128ELi128ELNS4_4UMMA5MajorE0ELSN_0ELNSM_7ScaleInE0ELSO_0EEEEEENS4_6LayoutISC_NS5_IJNSA_ILi0EEESS_SS_EEEEENS5_IJNS4_10UnderscoreESV_SV_EEEEENS4_13SM90_TMA_LOADENS4_14ComposedLayoutINS4_7SwizzleILi3ELi4ELi3EEENS4_18smem_ptr_flag_bitsILi16EEENSR_INS5_IJNSA_ILi8EEESF_EEENS5_IJSF_SB_EEEEEEEvNS4_8identityESY_S18_vS19_EENS_8epilogue10collective18CollectiveEpilogueINS1B_23Sm100TmaWarpSpecializedILi4ELi2ELi32ELb1ELb0EEEJSG_NS5_IJNSR_ISE_SB_EENSR_INSA_ILi32EEESB_EEEEESH_SI_SH_SI_NS1B_6fusion15FusionCallbacksIS1F_NS1K_17LinearCombinationISH_fSH_fLNS_15FloatRoundStyleE2EEESG_S1J_JEEENS4_5SM1004TMEM4LOAD26SM100_TMEM_LOAD_32dp32b32xESY_NSZ_INS10_ILi2ELi4ELi3EEES13_NSR_INS5_IJS14_S1H_EEENS5_IJS1H_SB_EEEEEEENS4_39AutoVectorizingCopyWithAssumedAlignmentILi128EEENS4_14SM90_TMA_STOREES1Y_S20_S20_EEEvvEEEEvNT_6ParamsE,@function
        .size           _ZN7cutlass13device_kernelINS_4gemm6kernel13GemmUniversalIN4cute5tupleIJiiiiEEENS1_10collective13CollectiveMmaINS1_35MainloopSm100TmaUmmaWarpSpecializedILi4ELi2ELi4ENS5_IJNS4_1CILi1EEESB_SB_EEEEENS5_IJNSA_ILi128EEESE_NSA_ILi64EEEEEENS_6half_tENS5_IJlSB_lEEESH_SI_NS4_8TiledMMAINS4_8MMA_AtomIJNS4_20SM100_MMA_F16BF16_SSISH_SH_fLi128ELi128ELNS4_4UMMA5MajorE0ELSN_0ELNSM_7ScaleInE0ELSO_0EEEEEENS4_6LayoutISC_NS5_IJNSA_ILi0EEESS_SS_EEEEENS5_IJNS4_10UnderscoreESV_SV_EEEEENS4_13SM90_TMA_LOADENS4_14ComposedLayoutINS4_7SwizzleILi3ELi4ELi3EEENS4_18smem_ptr_flag_bitsILi16EEENSR_INS5_IJNSA_ILi8EEESF_EEENS5_IJSF_SB_EEEEEEEvNS4_8identityESY_S18_vS19_EENS_8epilogue10collective18CollectiveEpilogueINS1B_23Sm100TmaWarpSpecializedILi4ELi2ELi32ELb1ELb0EEEJSG_NS5_IJNSR_ISE_SB_EENSR_INSA_ILi32EEESB_EEEEESH_SI_SH_SI_NS1B_6fusion15FusionCallbacksIS1F_NS1K_17LinearCombinationISH_fSH_fLNS_15FloatRoundStyleE2EEESG_S1J_JEEENS4_5SM1004TMEM4LOAD26SM100_TMEM_LOAD_32dp32b32xESY_NSZ_INS10_ILi2ELi4ELi3EEES13_NSR_INS5_IJS14_S1H_EEENS5_IJS1H_SB_EEEEEEENS4_39AutoVectorizingCopyWithAssumedAlignmentILi128EEENS4_14SM90_TMA_STOREES1Y_S20_S20_EEEvvEEEEvNT_6ParamsE,(.L_x_176 - _ZN7cutlass13device_kernelINS_4gemm6kernel13GemmUniversalIN4cute5tupleIJiiiiEEENS1_10collective13CollectiveMmaINS1_35MainloopSm100TmaUmmaWarpSpecializedILi4ELi2ELi4ENS5_IJNS4_1CILi1EEESB_SB_EEEEENS5_IJNSA_ILi128EEESE_NSA_ILi64EEEEEENS_6half_tENS5_IJlSB_lEEESH_SI_NS4_8TiledMMAINS4_8MMA_AtomIJNS4_20SM100_MMA_F16BF16_SSISH_SH_fLi128ELi128ELNS4_4UMMA5MajorE0ELSN_0ELNSM_7ScaleInE0ELSO_0EEEEEENS4_6LayoutISC_NS5_IJNSA_ILi0EEESS_SS_EEEEENS5_IJNS4_10UnderscoreESV_SV_EEEEENS4_13SM90_TMA_LOADENS4_14ComposedLayoutINS4_7SwizzleILi3ELi4ELi3EEENS4_18smem_ptr_flag_bitsILi16EEENSR_INS5_IJNSA_ILi8EEESF_EEENS5_IJSF_SB_EEEEEEEvNS4_8identityESY_S18_vS19_EENS_8epilogue10collective18CollectiveEpilogueINS1B_23Sm100TmaWarpSpecializedILi4ELi2ELi32ELb1ELb0EEEJSG_NS5_IJNSR_ISE_SB_EENSR_INSA_ILi32EEESB_EEEEESH_SI_SH_SI_NS1B_6fusion15FusionCallbacksIS1F_NS1K_17LinearCombinationISH_fSH_fLNS_15FloatRoundStyleE2EEESG_S1J_JEEENS4_5SM1004TMEM4LOAD26SM100_TMEM_LOAD_32dp32b32xESY_NSZ_INS10_ILi2ELi4ELi3EEES13_NSR_INS5_IJS14_S1H_EEENS5_IJS1H_SB_EEEEEEENS4_39AutoVectorizingCopyWithAssumedAlignmentILi128EEENS4_14SM90_TMA_STOREES1Y_S20_S20_EEEvvEEEEvNT_6ParamsE)
        .other          _ZN7cutlass13device_kernelINS_4gemm6kernel13GemmUniversalIN4cute5tupleIJiiiiEEENS1_10collective13CollectiveMmaINS1_35MainloopSm100TmaUmmaWarpSpecializedILi4ELi2ELi4ENS5_IJNS4_1CILi1EEESB_SB_EEEEENS5_IJNSA_ILi128EEESE_NSA_ILi64EEEEEENS_6half_tENS5_IJlSB_lEEESH_SI_NS4_8TiledMMAINS4_8MMA_AtomIJNS4_20SM100_MMA_F16BF16_SSISH_SH_fLi128ELi128ELNS4_4UMMA5MajorE0ELSN_0ELNSM_7ScaleInE0ELSO_0EEEEEENS4_6LayoutISC_NS5_IJNSA_ILi0EEESS_SS_EEEEENS5_IJNS4_10UnderscoreESV_SV_EEEEENS4_13SM90_TMA_LOADENS4_14ComposedLayoutINS4_7SwizzleILi3ELi4ELi3EEENS4_18smem_ptr_flag_bitsILi16EEENSR_INS5_IJNSA_ILi8EEESF_EEENS5_IJSF_SB_EEEEEEEvNS4_8identityESY_S18_vS19_EENS_8epilogue10collective18CollectiveEpilogueINS1B_23Sm100TmaWarpSpecializedILi4ELi2ELi32ELb1ELb0EEEJSG_NS5_IJNSR_ISE_SB_EENSR_INSA_ILi32EEESB_EEEEESH_SI_SH_SI_NS1B_6fusion15FusionCallbacksIS1F_NS1K_17LinearCombinationISH_fSH_fLNS_15FloatRoundStyleE2EEESG_S1J_JEEENS4_5SM1004TMEM4LOAD26SM100_TMEM_LOAD_32dp32b32xESY_NSZ_INS10_ILi2ELi4ELi3EEES13_NSR_INS5_IJS14_S1H_EEENS5_IJS1H_SB_EEEEEEENS4_39AutoVectorizingCopyWithAssumedAlignmentILi128EEENS4_14SM90_TMA_STOREES1Y_S20_S20_EEEvvEEEEvNT_6ParamsE,@"STO_CUDA_ENTRY STV_DEFAULT"
_ZN7cutlass13device_kernelINS_4gemm6kernel13GemmUniversalIN4cute5tupleIJiiiiEEENS1_10collective13CollectiveMmaINS1_35MainloopSm100TmaUmmaWarpSpecializedILi4ELi2ELi4ENS5_IJNS4_1CILi1EEESB_SB_EEEEENS5_IJNSA_ILi128EEESE_NSA_ILi64EEEEEENS_6half_tENS5_IJlSB_lEEESH_SI_NS4_8TiledMMAINS4_8MMA_AtomIJNS4_20SM100_MMA_F16BF16_SSISH_SH_fLi128ELi128ELNS4_4UMMA5MajorE0ELSN_0ELNSM_7ScaleInE0ELSO_0EEEEEENS4_6LayoutISC_NS5_IJNSA_ILi0EEESS_SS_EEEEENS5_IJNS4_10UnderscoreESV_SV_EEEEENS4_13SM90_TMA_LOADENS4_14ComposedLayoutINS4_7SwizzleILi3ELi4ELi3EEENS4_18smem_ptr_flag_bitsILi16EEENSR_INS5_IJNSA_ILi8EEESF_EEENS5_IJSF_SB_EEEEEEEvNS4_8identityESY_S18_vS19_EENS_8epilogue10collective18CollectiveEpilogueINS1B_23Sm100TmaWarpSpecializedILi4ELi2ELi32ELb1ELb0EEEJSG_NS5_IJNSR_ISE_SB_EENSR_INSA_ILi32EEESB_EEEEESH_SI_SH_SI_NS1B_6fusion15FusionCallbacksIS1F_NS1K_17LinearCombinationISH_fSH_fLNS_15FloatRoundStyleE2EEESG_S1J_JEEENS4_5SM1004TMEM4LOAD26SM100_TMEM_LOAD_32dp32b32xESY_NSZ_INS10_ILi2ELi4ELi3EEES13_NSR_INS5_IJS14_S1H_EEENS5_IJS1H_SB_EEEEEEENS4_39AutoVectorizingCopyWithAssumedAlignmentILi128EEENS4_14SM90_TMA_STOREES1Y_S20_S20_EEEvvEEEEvNT_6ParamsE:
[----:B------:R-:W1:Y:S01]  /*0000*/  LDC R1, c[0x0][0x37c] ;  /* 0x0000df00ff017b82 */ /* 0x000e620000000800 */
[----:B------:R-:W2:Y:S01]  /*0010*/  S2R R101, SR_TID.X ;  /* 0x0000000000657919 */ /* 0x000ea20000002100 */
[----:B------:R-:W3:Y:S01]  /*0020*/  LDCU.64 UR4, c[0x0][0x890] ;  /* 0x00011200ff0477ac */ /* 0x000ee20008000a00 */
[----:B------:R-:W-:Y:S02]  /*0030*/  PRMT R88, RZ, 0x7610, R88 ;  /* 0x00007610ff587816 */ /* 0x000fe40000000058 */
[----:B------:R-:W-:Y:S01]  /*0040*/  ELECT P5, URZ, PT ;  /* 0x0000000000ff782f */ /* 0x000fe200038a0000 */
[----:B------:R-:W4:Y:S01]  /*0050*/  LDCU.64 UR46, c[0x0][0x358] ;  /* 0x00006b00ff2e77ac */ /* 0x000f220008000a00 */
[----:B---3--:R-:W-:-:S04]  /*0060*/  UISETP.NE.U32.AND UP0, UPT, UR4, URZ, UPT ;  /* 0x000000ff0400728c */ /* 0x008fc8000bf05070 */
[----:B------:R-:W-:Y:S01]  /*0070*/  UISETP.NE.AND.EX UP0, UPT, UR5, URZ, UPT, UP0 ;  /* 0x000000ff0500728c */ /* 0x000fe2000bf05300 */
[----:B--2---:R-:W-:-:S05]  /*0080*/  SHF.R.U32.HI R92, RZ, 0x5, R101 ;  /* 0x00000005ff5c7819 */ /* 0x004fca0000011665 */
[----:B------:R-:W2:Y:S02]  /*0090*/  SHFL.IDX PT, R0, R92, RZ, 0x1f ;  /* 0x00001fff5c007589 */ /* 0x000ea400000e0000 */
[----:B--2---:R-:W-:Y:S01]  /*00a0*/  R2UR UR8, R0 ;  /* 0x00000000000872ca */ /* 0x004fe200000e0000 */
[----:B-1--4-:R-:W-:-:S14]  /*00b0*/  BRA.U UP0, `(.L_x_0) ;  /* 0x00000001002c7547 */ /* 0x012fdc000b800000 */
[----:B------:R-:W1:Y:S02]  /*00c0*/  LDCU.64 UR6, c[0x0][0x888] ;  /* 0x00011100ff0677ac */ /* 0x000e640008000a00 */
[----:B-1----:R-:W-:-:S04]  /*00d0*/  UISETP.NE.U32.AND UP0, UPT, UR6, URZ, UPT ;  /* 0x000000ff0600728c */ /* 0x002fc8000bf05070 */
[----:B------:R-:W-:-:S09]  /*00e0*/  UISETP.NE.AND.EX UP0, UPT, UR7, URZ, UPT, UP0 ;  /* 0x000000ff0700728c */ /* 0x000fd2000bf05300 */
[----:B------:R-:W-:Y:S05]  /*00f0*/  BRA.U !UP0, `(.L_x_1) ;  /* 0x0000000108107547 */ /* 0x000fea000b800000 */
[----:B------:R-:W1:Y:S02]  /*0100*/  LDC.64 R2, c[0x0][0x888] ;  /* 0x00022200ff027b82 */ /* 0x000e640000000a00 */
[----:B-1----:R1:W5:Y:S01]  /*0110*/  LDG.E R49, desc[UR46][R2.64] ;  /* 0x0000002e02317981 */ /* 0x002362000c1e1900 */
[----:B------:R-:W-:Y:S01]  /*0120*/  HFMA2 R88, -RZ, RZ, 0, 5.9604644775390625e-08 ;  /* 0x00000001ff587431 */ /* 0x000fe200000001ff */
[----:B------:R-:W-:Y:S05]  /*0130*/  BRA `(.L_x_0) ;  /* 0x00000000000c7947 */ /* 0x000fea0003800000 */
.L_x_1:
[----:B------:R-:W1:Y:S01]  /*0140*/  LDCU UR6, c[0x0][0x880] ;  /* 0x00011000ff0677ac */ /* 0x000e620008000800 */
[----:B------:R-:W-:Y:S01]  /*0150*/  HFMA2 R88, -RZ, RZ, 0, 5.9604644775390625e-08 ;  /* 0x00000001ff587431 */ /* 0x000fe200000001ff */
[----:B-1----:R-:W-:-:S07]  /*0160*/  MOV R49, UR6 ;  /* 0x0000000600317c02 */ /* 0x002fce0008000f00 */
.L_x_0:
[----:B------:R-:W2:Y:S02]  /*0170*/  LDCU.64 UR6, c[0x0][0x8b0] ;  /* 0x00011600ff0677ac */ /* 0x000ea40008000a00 */
[----:B--2---:R-:W-:-:S04]  /*0180*/  UISETP.NE.U32.AND UP0, UPT, UR6, URZ, UPT ;  /* 0x000000ff0600728c */ /* 0x004fc8000bf05070 */
[----:B------:R-:W-:-:S09]  /*0190*/  UISETP.NE.AND.EX UP0, UPT, UR7, URZ, UPT, UP0 ;  /* 0x000000ff0700728c */ /* 0x000fd2000bf05300 */
[----:B------:R-:W-:Y:S05]  /*01a0*/  BRA.U UP0, `(.L_x_2) ;  /* 0x0000000100247547 */ /* 0x000fea000b800000 */
[----:B------:R-:W2:Y:S02]  /*01b0*/  LDCU.64 UR6, c[0x0][0x8a8] ;  /* 0x00011500ff0677ac */ /* 0x000ea40008000a00 */
[----:B--2---:R-:W-:-:S04]  /*01c0*/  UISETP.NE.U32.AND UP0, UPT, UR6, URZ, UPT ;  /* 0x000000ff0600728c */ /* 0x004fc8000bf05070 */
[----:B------:R-:W-:-:S09]  /*01d0*/  UISETP.NE.AND.EX UP0, UPT, UR7, URZ, UPT, UP0 ;  /* 0x000000ff0700728c */ /* 0x000fd2000bf05300 */
[----:B------:R-:W-:Y:S05]  /*01e0*/  BRA.U !UP0, `(.L_x_3) ;  /* 0x00000001080c7547 */ /* 0x000fea000b800000 */
[----:B-1----:R-:W1:Y:S02]  /*01f0*/  LDC.64 R2, c[0x0][0x8a8] ;  /* 0x00022a00ff027b82 */ /* 0x002e640000000a00 */
[----:B-1----:R2:W5:Y:S01]  /*0200*/  LDG.E R47, desc[UR46][R2.64] ;  /* 0x0000002e022f7981 */ /* 0x002562000c1e1900 */
[----:B------:R-:W-:Y:S05]  /*0210*/  BRA `(.L_x_2) ;  /* 0x0000000000087947 */ /* 0x000fea0003800000 */
.L_x_3:
[----:B------:R-:W2:Y:S02]  /*0220*/  LDCU UR6, c[0x0][0x8a0] ;  /* 0x00011400ff0677ac */ /* 0x000ea40008000800 */
[----:B--2---:R-:W-:Y:S02]  /*0230*/  MOV R47, UR6 ;  /* 0x00000006002f7c02 */ /* 0x004fe40008000f00 */
.L_x_2:
[----:B------:R-:W-:Y:S01]  /*0240*/  IMAD.U32 R0, RZ, RZ, UR8 ;  /* 0x00000008ff007e24 */ /* 0x000fe2000f8e00ff */
[----:B------:R-:W-:Y:S04]  /*0250*/  BSSY.RECONVERGENT B0, `(.L_x_4) ;  /* 0x000000c000007945 */ /* 0x000fe80003800200 */
[C---:B------:R-:W-:Y:S02]  /*0260*/  ISETP.NE.OR P1, PT, R0.reuse, 0x1, !P5 ;  /* 0x000000010000780c */ /* 0x040fe40006f25670 */
[----:B------:R-:W-:-:S11]  /*0270*/  ISETP.NE.OR P0, PT, R0, 0x3, !P5 ;  /* 0x000000030000780c */ /* 0x000fd60006f05670 */
[----:B------:R-:W-:Y:S05]  /*0280*/  @P1 BRA `(.L_x_5) ;  /* 0x0000000000201947 */ /* 0x000fea0003800000 */
[----:B------:R-:W3:Y:S02]  /*0290*/  LDCU.64 UR6, c[0x0][0x348] ;  /* 0x00006900ff0677ac */ /* 0x000ee40008000a00 */
[----:B---3--:R-:W-:Y:S02]  /*02a0*/  UIADD3 UR10, UP1, UPT, UR6, 0x80, URZ ;  /* 0x00000080060a7890 */ /* 0x008fe4000ff3e0ff */
[----:B------:R-:W-:Y:S02]  /*02b0*/  UIADD3 UR6, UP0, UPT, UR6, 0x180, URZ ;  /* 0x0000018006067890 */ /* 0x000fe4000ff1e0ff */
[----:B------:R-:W-:Y:S02]  /*02c0*/  UIADD3.X UR11, UPT, UPT, URZ, UR7, URZ, UP1, !UPT ;  /* 0x00000007ff0b7290 */ /* 0x000fe40008ffe4ff */
[----:B------:R-:W-:-:S07]  /*02d0*/  UIADD3.X UR7, UPT, UPT, URZ, UR7, URZ, UP0, !UPT ;  /* 0x00000007ff077290 */ /* 0x000fce00087fe4ff */
[----:B------:R3:W-:Y:S02]  /*02e0*/  UTMACCTL.PF [UR10] ;  /* 0x000000000a0079b9 */ /* 0x0007e40008040000 */
[----:B------:R3:W-:Y:S02]  /*02f0*/  UTMACCTL.PF [UR6] ;  /* 0x00000000060079b9 */ /* 0x0007e40008040000 */
[----:B---3--:R-:W-:Y:S01]  /*0300*/  NOP ;  /* 0x0000000000007918 */ /* 0x008fe20000000000 */
.L_x_5:
[----:B------:R-:W-:Y:S05]  /*0310*/  BSYNC.RECONVERGENT B0 ;  /* 0x0000000000007941 */ /* 0x000fea0003800200 */
.L_x_4:
[----:B------:R-:W-:Y:S04]  /*0320*/  BSSY.RECONVERGENT B0, `(.L_x_6) ;  /* 0x000000a000007945 */ /* 0x000fe80003800200 */
        /* <DEDUP_REMOVED lines=9> */
.L_x_7:
[----:B------:R-:W-:Y:S05]  /*03c0*/  BSYNC.RECONVERGENT B0 ;  /* 0x0000000000007941 */ /* 0x000fea0003800200 */
.L_x_6:
[----:B------:R-:W3:Y:S01]  /*03d0*/  LDCU.64 UR6, c[0x0][0x888] ;  /* 0x00011100ff0677ac */ /* 0x000ee20008000a00 */
[----:B------:R-:W-:Y:S02]  /*03e0*/  UISETP.EQ.U32.AND UP1, UPT, UR4, URZ, UPT ;  /* 0x000000ff0400728c */ /* 0x000fe4000bf22070 */
[----:B------:R-:W-:Y:S02]  /*03f0*/  UPLOP3.LUT UP2, UPT, UPT, UPT, UPT, 0x80, 0x8 ;  /* 0x000000000008789c */ /* 0x000fe40003f4f070 */
[----:B---3--:R-:W-:-:S04]  /*0400*/  UISETP.NE.U32.AND UP0, UPT, UR6, URZ, UPT ;  /* 0x000000ff0600728c */ /* 0x008fc8000bf05070 */
[----:B------:R-:W-:-:S04]  /*0410*/  UISETP.NE.AND.EX UP0, UPT, UR7, URZ, UPT, UP0 ;  /* 0x000000ff0700728c */ /* 0x000fc8000bf05300 */
[----:B------:R-:W-:-:S04]  /*0420*/  UISETP.EQ.OR.EX UP3, UPT, UR5, URZ, !UP0, UP1 ;  /* 0x000000ff0500728c */ /* 0x000fc8000c762710 */
[----:B------:R-:W-:-:S05]  /*0430*/  UP2UR UR50, UPR, URZ, 0x8 ;  /* 0x00000008ff327883 */ /* 0x000fca0008000000 */
[----:B------:R-:W-:Y:S07]  /*0440*/  BRA.U !UP3, `(.L_x_8) ;  /* 0x000000010b207547 */ /* 0x000fee000b800000 */
[----:B------:R-:W-:Y:S01]  /*0450*/  UISETP.NE.U32.AND UP2, UPT, UR4, URZ, UPT ;  /* 0x000000ff0400728c */ /* 0x000fe2000bf45070 */
[----:B-----5:R-:W-:Y:S01]  /*0460*/  FSETP.NEU.AND P0, PT, R49, RZ, PT ;  /* 0x000000ff3100720b */ /* 0x020fe20003f0d000 */
[----:B------:R-:W-:Y:S02]  /*0470*/  USEL UR4, URZ, 0xffffffff, UP0 ;  /* 0xffffffffff047887 */ /* 0x000fe40008000000 */
[----:B------:R-:W-:-:S10]  /*0480*/  UISETP.NE.AND.EX UP2, UPT, UR5, URZ, UPT, UP2 ;  /* 0x000000ff0500728c */ /* 0x000fd4000bf45320 */
[----:B------:R-:W-:Y:S01]  /*0490*/  VOTEU.ANY UP1, P0 ;  /* 0x0000000000ff7886 */ /* 0x000fe20000020100 */
[----:B------:R-:W-:-:S04]  /*04a0*/  @!UP2 USEL UR4, URZ, 0xffffffff, UP1 ;  /* 0xffffffffff04a887 */ /* 0x000fc80008800000 */
[----:B------:R-:W-:-:S04]  /*04b0*/  ULOP3.LUT UR4, UR4, 0x1, URZ, 0xc0, !UPT ;  /* 0x0000000104047892 */ /* 0x000fc8000f8ec0ff */
[----:B------:R-:W-:-:S11]  /*04c0*/  UISETP.NE.U32.AND UP2, UPT, UR4, 0x1, UPT ;  /* 0x000000010400788c */ /* 0x000fd6000bf45070 */
.L_x_8:
[----:B-12---:R-:W1:Y:S01]  /*04d0*/  SHFL.IDX PT, R2, R92, RZ, 0x1f ;  /* 0x00001fff5c027589 */ /* 0x006e6200000e0000 */
[----:B------:R-:W-:-:S04]  /*04e0*/  UISETP.NE.AND UP1, UPT, UR8, 0x2, UPT ;  /* 0x000000020800788c */ /* 0x000fc8000bf25270 */
[----:B------:R-:W-:Y:S01]  /*04f0*/  USEL UR6, URZ, 0x1, UP1 ;  /* 0x00000001ff067887 */ /* 0x000fe20008800000 */
[----:B-1----:R-:W-:-:S13]  /*0500*/  ISETP.NE.AND P0, PT, R2, RZ, PT ;  /* 0x000000ff0200720c */ /* 0x002fda0003f05270 */
[----:B------:R-:W-:Y:S05]  /*0510*/  @P0 BRA `(.L_x_9) ;  /* 0x0000000000480947 */ /* 0x000fea0003800000 */
[----:B------:R-:W1:Y:S01]  /*0520*/  S2UR UR5, SR_CgaCtaId ;  /* 0x00000000000579c3 */ /* 0x000e620000008800 */
[----:B------:R-:W-:Y:S01]  /*0530*/  UMOV UR7, 0x400 ;  /* 0x0000040000077882 */ /* 0x000fe20000000000 */
[----:B------:R-:W-:Y:S01]  /*0540*/  UMOV UR4, 0x1 ;  /* 0x0000000100047882 */ /* 0x000fe20000000000 */
[----:B------:R-:W-:Y:S01]  /*0550*/  ELECT P0, URZ, PT ;  /* 0x0000000000ff782f */ /* 0x000fe20003800000 */
[----:B------:R-:W-:-:S04]  /*0560*/  UIADD3 UR10, UPT, UPT, -UR4, 0x100000, URZ ;  /* 0x00100000040a7890 */ /* 0x000fc8000fffe1ff */
[----:B------:R-:W-:Y:S02]  /*0570*/  USHF.L.U32 UR11, UR10, 0xb, URZ ;  /* 0x0000000b0a0b7899 */ /* 0x000fe400080006ff */
[----:B------:R-:W-:Y:S02]  /*0580*/  USHF.L.U32 UR10, UR10, 0x1, URZ ;  /* 0x000000010a0a7899 */ /* 0x000fe400080006ff */
[----:B-1----:R-:W-:Y:S01]  /*0590*/  ULEA UR5, UR5, UR7, 0x18 ;  /* 0x0000000705057291 */ /* 0x002fe2000f8ec0ff */
[----:B------:R-:W1:Y:S11]  /*05a0*/  FENCE.VIEW.ASYNC.S ;  /* 0x00000000000073c6 */ /* 0x000e760000000000 */
[----:B-1----:R1:W2:Y:S01]  /*05b0*/  SYNCS.EXCH.64 URZ, [UR5], UR10 ;  /* 0x0000000a05ff75b2 */ /* 0x0022a20008000100 */
[----:B------:R1:W3:Y:S01]  /*05c0*/  SYNCS.EXCH.64 URZ, [UR5+0x20], UR10 ;  /* 0x0000200a05ff75b2 */ /* 0x0002e20008000100 */
[----:B------:R1:W4:Y:S01]  /*05d0*/  SYNCS.EXCH.64 URZ, [UR5+0x8], UR10 ;  /* 0x0000080a05ff75b2 */ /* 0x0003220008000100 */
[----:B------:R1:W1:Y:S01]  /*05e0*/  SYNCS.EXCH.64 URZ, [UR5+0x28], UR10 ;  /* 0x0000280a05ff75b2 */ /* 0x0002620008000100 */
[----:B------:R1:W1:Y:S01]  /*05f0*/  SYNCS.EXCH.64 URZ, [UR5+0x10], UR10 ;  /* 0x0000100a05ff75b2 */ /* 0x0002620008000100 */
[----:B------:R1:W1:Y:S01]  /*0600*/  SYNCS.EXCH.64 URZ, [UR5+0x30], UR10 ;  /* 0x0000300a05ff75b2 */ /* 0x0002620008000100 */
[----:B------:R1:W1:Y:S01]  /*0610*/  SYNCS.EXCH.64 URZ, [UR5+0x18], UR10 ;  /* 0x0000180a05ff75b2 */ /* 0x0002620008000100 */
[----:B------:R1:W1:Y:S01]  /*0620*/  SYNCS.EXCH.64 URZ, [UR5+0x38], UR10 ;  /* 0x0000380a05ff75b2 */ /* 0x0002620008000100 */
[----:B------:R-:W-:Y:S01]  /*0630*/  NOP ;  /* 0x0000000000007918 */ /* 0x000fe20000000000 */
.L_x_9:
[----:B------:R-:W2:Y:S01]  /*0640*/  SHFL.IDX PT, R2, R92, RZ, 0x1f ;  /* 0x00001fff5c027589 */ /* 0x000ea200000e0000 */
[----:B------:R-:W-:Y:S01]  /*0650*/  NOP ;  /* 0x0000000000007918 */ /* 0x000fe20000000000 */
[----:B--2---:R-:W-:-:S13]  /*0660*/  ISETP.NE.AND P0, PT, R2, 0x1, PT ;  /* 0x000000010200780c */ /* 0x004fda0003f05270 */
[----:B------:R-:W-:Y:S05]  /*0670*/  @P0 BRA `(.L_x_10) ;  /* 0x0000000000580947 */ /* 0x000fea0003800000 */
[----:B------:R-:W2:Y:S01]  /*0680*/  S2UR UR7, SR_CgaCtaId ;  /* 0x00000000000779c3 */ /* 0x000ea20000008800 */
[----:B------:R-:W-:Y:S01]  /*0690*/  UMOV UR9, 0x400 ;  /* 0x0000040000097882 */ /* 0x000fe20000000000 */
[----:B-1----:R-:W-:Y:S01]  /*06a0*/  UMOV UR5, 0x20 ;  /* 0x0000002000057882 */ /* 0x002fe20000000000 */
[----:B------:R-:W-:Y:S01]  /*06b0*/  UMOV UR4, 0x80 ;  /* 0x0000008000047882 */ /* 0x000fe20000000000 */
[----:B------:R-:W-:-:S04]  /*06c0*/  UIADD3 UR10, UPT, UPT, -UR5, 0x100000, URZ ;  /* 0x00100000050a7890 */ /* 0x000fc8000fffe1ff */
[----:B------:R-:W-:Y:S02]  /*06d0*/  USHF.L.U32 UR11, UR10, 0xb, URZ ;  /* 0x0000000b0a0b7899 */ /* 0x000fe400080006ff */
[----:B------:R-:W-:Y:S02]  /*06e0*/  USHF.L.U32 UR10, UR10, 0x1, URZ ;  /* 0x000000010a0a7899 */ /* 0x000fe400080006ff */
[----:B------:R-:W-:-:S04]  /*06f0*/  UIADD3 UR4, UPT, UPT, -UR4, 0x100000, URZ ;  /* 0x0010000004047890 */ /* 0x000fc8000fffe1ff */
[----:B------:R-:W-:Y:S02]  /*0700*/  USHF.L.U32 UR5, UR4, 0xb, URZ ;  /* 0x0000000b04057899 */ /* 0x000fe400080006ff */
[----:B------:R-:W-:Y:S01]  /*0710*/  USHF.L.U32 UR4, UR4, 0x1, URZ ;  /* 0x0000000104047899 */ /* 0x000fe200080006ff */
[----:B------:R-:W-:Y:S01]  /*0720*/  ELECT P0, URZ, PT ;  /* 0x0000000000ff782f */ /* 0x000fe20003800000 */
[----:B--2---:R-:W-:Y:S01]  /*0730*/  ULEA UR7, UR7, UR9, 0x18 ;  /* 0x0000000907077291 */ /* 0x004fe2000f8ec0ff */
[----:B------:R-:W1:Y:S11]  /*0740*/  FENCE.VIEW.ASYNC.S ;  /* 0x00000000000073c6 */ /* 0x000e760000000000 */
[----:B-1----:R2:W1:Y:S01]  /*0750*/  SYNCS.EXCH.64 URZ, [UR7+0x40], UR10 ;  /* 0x0000400a07ff75b2 */ /* 0x0024620008000100 */
[----:B------:R2:W1:Y:S01]  /*0760*/  SYNCS.EXCH.64 URZ, [UR7+0x60], UR4 ;  /* 0x0000600407ff75b2 */ /* 0x0004620008000100 */
[----:B------:R2:W1:Y:S01]  /*0770*/  SYNCS.EXCH.64 URZ, [UR7+0x48], UR10 ;  /* 0x0000480a07ff75b2 */ /* 0x0004620008000100 */
[----:B------:R2:W1:Y:S01]  /*0780*/  SYNCS.EXCH.64 URZ, [UR7+0x68], UR4 ;  /* 0x0000680407ff75b2 */ /* 0x0004620008000100 */
[----:B------:R2:W1:Y:S01]  /*0790*/  SYNCS.EXCH.64 URZ, [UR7+0x50], UR10 ;  /* 0x0000500a07ff75b2 */ /* 0x0004620008000100 */
[----:B------:R2:W1:Y:S01]  /*07a0*/  SYNCS.EXCH.64 URZ, [UR7+0x70], UR4 ;  /* 0x0000700407ff75b2 */ /* 0x0004620008000100 */
[----:B------:R2:W1:Y:S01]  /*07b0*/  SYNCS.EXCH.64 URZ, [UR7+0x58], UR10 ;  /* 0x0000580a07ff75b2 */ /* 0x0004620008000100 */
[----:B------:R2:W1:Y:S02]  /*07c0*/  SYNCS.EXCH.64 URZ, [UR7+0x78], UR4 ;  /* 0x0000780407ff75b2 */ /* 0x0004640008000100 */
[----:B--2---:R-:W-:Y:S01]  /*07d0*/  NOP ;  /* 0x0000000000007918 */ /* 0x004fe20000000000 */
.L_x_10:
[----:B------:R-:W2:Y:S01]  /*07e0*/  SHFL.IDX PT, R2, R92, RZ, 0x1f ;  /* 0x00001fff5c027589 */ /* 0x000ea200000e0000 */
[----:B------:R-:W-:Y:S01]  /*07f0*/  NOP ;  /* 0x0000000000007918 */ /* 0x000fe20000000000 */
[----:B--2---:R-:W-:-:S13]  /*0800*/  ISETP.NE.AND P0, PT, R2, 0x3, PT ;  /* 0x000000030200780c */ /* 0x004fda0003f05270 */
[----:B------:R-:W-:Y:S05]  /*0810*/  @P0 BRA `(.L_x_11) ;  /* 0x0000000000300947 */ /* 0x000fea0003800000 */
[----:B-1----:R-:W1:Y:S01]  /*0820*/  S2UR UR5, SR_CgaCtaId ;  /* 0x00000000000579c3 */ /* 0x002e620000008800 */
        /* <DEDUP_REMOVED lines=8> */
[----:B-1----:R2:W1:Y:S01]  /*08b0*/  SYNCS.EXCH.64 URZ, [UR5+0x80], UR10 ;  /* 0x0000800a05ff75b2 */ /* 0x0024620008000100 */
[----:B------:R2:W1:Y:S02]  /*08c0*/  SYNCS.EXCH.64 URZ, [UR5+0x88], UR10 ;  /* 0x0000880a05ff75b2 */ /* 0x0004640008000100 */
[----:B--2---:R-:W-:Y:S01]  /*08d0*/  NOP ;  /* 0x0000000000007918 */ /* 0x004fe20000000000 */
.L_x_11:
[----:B------:R-:W2:Y:S01]  /*08e0*/  SHFL.IDX PT, R2, R92, RZ, 0x1f ;  /* 0x00001fff5c027589 */ /* 0x000ea200000e0000 */
[----:B------:R-:W-:Y:S01]  /*08f0*/  NOP ;  /* 0x0000000000007918 */ /* 0x000fe20000000000 */
[----:B--2---:R-:W-:-:S13]  /*0900*/  ISETP.NE.AND P0, PT, R2, 0x4, PT ;  /* 0x000000040200780c */ /* 0x004fda0003f05270 */
[----:B------:R-:W-:Y:S05]  /*0910*/  @P0 BRA `(.L_x_12) ;  /* 0x00000000004c0947 */ /* 0x000fea0003800000 */
[----:B-1----:R-:W1:Y:S01]  /*0920*/  S2UR UR5, SR_CgaCtaId ;  /* 0x00000000000579c3 */ /* 0x002e620000008800 */
[----:B------:R-:W-:Y:S01]  /*0930*/  UMOV UR9, 0x100 ;  /* 0x0000010000097882 */ /* 0x000fe20000000000 */
[----:B------:R-:W-:Y:S01]  /*0940*/  UMOV UR7, 0x400 ;  /* 0x0000040000077882 */ /* 0x000fe20000000000 */
[----:B------:R-:W-:Y:S01]  /*0950*/  USEL UR9, UR9, 0xe0, UP2 ;  /* 0x000000e009097887 */ /* 0x000fe20009000000 */
[----:B------:R-:W-:Y:S01]  /*0960*/  UMOV UR4, 0x1 ;  /* 0x0000000100047882 */ /* 0x000fe20000000000 */
[----:B------:R-:W-:Y:S01]  /*0970*/  ELECT P0, URZ, PT ;  /* 0x0000000000ff782f */ /* 0x000fe20003800000 */
[----:B------:R-:W-:-:S04]  /*0980*/  UIADD3 UR10, UPT, UPT, -UR4, 0x100000, URZ ;  /* 0x00100000040a7890 */ /* 0x000fc8000fffe1ff */
[----:B------:R-:W-:Y:S02]  /*0990*/  USHF.L.U32 UR11, UR10, 0xb, URZ ;  /* 0x0000000b0a0b7899 */ /* 0x000fe400080006ff */
[----:B------:R-:W-:Y:S02]  /*09a0*/  USHF.L.U32 UR10, UR10, 0x1, URZ ;  /* 0x000000010a0a7899 */ /* 0x000fe400080006ff */
[----:B------:R-:W-:-:S04]  /*09b0*/  UIADD3 UR12, UPT, UPT, -UR9, 0x100000, URZ ;  /* 0x00100000090c7890 */ /* 0x000fc8000fffe1ff */
[----:B------:R-:W-:Y:S02]  /*09c0*/  USHF.L.U32 UR13, UR12, 0xb, URZ ;  /* 0x0000000b0c0d7899 */ /* 0x000fe400080006ff */
[----:B------:R-:W-:Y:S02]  /*09d0*/  USHF.L.U32 UR12, UR12, 0x1, URZ ;  /* 0x000000010c0c7899 */ /* 0x000fe400080006ff */
[----:B-1----:R-:W-:Y:S01]  /*09e0*/  ULEA UR5, UR5, UR7, 0x18 ;  /* 0x0000000705057291 */ /* 0x002fe2000f8ec0ff */
[----:B------:R-:W1:Y:S11]  /*09f0*/  FENCE.VIEW.ASYNC.S ;  /* 0x00000000000073c6 */ /* 0x000e760000000000 */
[----:B-1----:R2:W1:Y:S01]  /*0a00*/  SYNCS.EXCH.64 URZ, [UR5+0x90], UR10 ;  /* 0x0000900a05ff75b2 */ /* 0x0024620008000100 */
[----:B------:R2:W1:Y:S01]  /*0a10*/  SYNCS.EXCH.64 URZ, [UR5+0xa0], UR12 ;  /* 0x0000a00c05ff75b2 */ /* 0x0004620008000100 */
[----:B------:R2:W1:Y:S01]  /*0a20*/  SYNCS.EXCH.64 URZ, [UR5+0x98], UR10 ;  /* 0x0000980a05ff75b2 */ /* 0x0004620008000100 */
[----:B------:R2:W1:Y:S02]  /*0a30*/  SYNCS.EXCH.64 URZ, [UR5+0xa8], UR12 ;  /* 0x0000a80c05ff75b2 */ /* 0x0004640008000100 */
[----:B--2---:R-:W-:Y:S01]  /*0a40*/  NOP ;  /* 0x0000000000007918 */ /* 0x004fe20000000000 */
.L_x_12:
        /* <DEDUP_REMOVED lines=26> */
.L_x_13:
        /* <DEDUP_REMOVED lines=18> */
.L_x_14:
[----:B-1----:R-:W1:Y:S01]  /*0d10*/  S2UR UR5, SR_CTAID.X ;  /* 0x00000000000579c3 */ /* 0x002e620000002500 */
[----:B------:R-:W-:-:S05]  /*0d20*/  CS2R.32 R87, SR_CgaSize ;  /* 0x0000000000577805 */ /* 0x000fca0000008a00 */
[----:B------:R-:W-:-:S05]  /*0d30*/  IMAD R87, R87, -0xa0, RZ ;  /* 0xffffff6057577824 */ /* 0x000fca00078e02ff */
[----:B------:R-:W-:-:S14]  /*0d40*/  R2UR UR9, R87 ;  /* 0x00000000570972ca */ /* 0x000fdc00000e0000 */
[----:B------:R-:W2:Y:S01]  /*0d50*/  LDCU UR9, c[0x0][UR9+0x2b0] ;  /* 0x00005600090977ac */ /* 0x000ea20008000800 */
[----:B------:R-:W-:Y:S01]  /*0d60*/  NOP ;  /* 0x0000000000007918 */ /* 0x000fe20000000000 */
[----:B------:R-:W-:-:S05]  /*0d70*/  CS2R.32 R87, SR_CgaSize ;  /* 0x0000000000577805 */ /* 0x000fca0000008a00 */
[----:B------:R-:W-:-:S05]  /*0d80*/  IMAD R87, R87, -0xa0, RZ ;  /* 0xffffff6057577824 */ /* 0x000fca00078e02ff */
[----:B------:R-:W-:-:S14]  /*0d90*/  R2UR UR7, R87 ;  /* 0x00000000570772ca */ /* 0x000fdc00000e0000 */
[----:B------:R-:W3:Y:S01]  /*0da0*/  LDCU UR7, c[0x0][UR7+0x2b4] ;  /* 0x00005680070777ac */ /* 0x000ee20008000800 */
[----:B------:R-:W4:Y:S08]  /*0db0*/  S2UR UR4, SR_CTAID.Y ;  /* 0x00000000000479c3 */ /* 0x000f300000002600 */
[----:B------:R-:W3:Y:S01]  /*0dc0*/  LDC R10, c[0x0][0xb24] ;  /* 0x0002c900ff0a7b82 */ /* 0x000ee20000000800 */
[----:B-1----:R-:W-:-:S02]  /*0dd0*/  I2FP.F32.U32 R87, UR5 ;  /* 0x0000000500577c45 */ /* 0x002fc40008201000 */
[----:B------:R-:W-:-:S05]  /*0de0*/  CS2R.32 R3, SR_CgaSize ;  /* 0x0000000000037805 */ /* 0x000fca0000008a00 */
[----:B------:R-:W-:-:S06]  /*0df0*/  IMAD R3, R3, -0xa0, RZ ;  /* 0xffffff6003037824 */ /* 0x000fcc00078e02ff */
[----:B------:R-:W1:Y:S01]  /*0e00*/  LDC R3, c[0x0][R3+0x2a0] ;  /* 0x0000a80003037b82 */ /* 0x000e620000000800 */
[----:B------:R-:W-:Y:S01]  /*0e10*/  MOV R15, UR5 ;  /* 0x00000005000f7c02 */ /* 0x000fe20008000f00 */
[----:B--2---:R-:W-:Y:S01]  /*0e20*/  FMUL R87, R87, UR9 ;  /* 0x0000000957577c20 */ /* 0x004fe20008400000 */
[----:B----4-:R-:W-:Y:S02]  /*0e30*/  I2FP.F32.U32 R86, UR4 ;  /* 0x0000000400567c45 */ /* 0x010fe40008201000 */
[----:B------:R-:W-:-:S05]  /*0e40*/  CS2R.32 R2, SR_CgaSize ;  /* 0x0000000000027805 */ /* 0x000fca0000008a00 */
[----:B------:R-:W-:-:S06]  /*0e50*/  IMAD R2, R2, -0xa0, RZ ;  /* 0xffffff6002027824 */ /* 0x000fcc00078e02ff */
[----:B------:R-:W2:Y:S01]  /*0e60*/  LDC R2, c[0x0][R2+0x2a4] ;  /* 0x0000a90002027b82 */ /* 0x000ea20000000800 */
[----:B------:R-:W-:Y:S01]  /*0e70*/  MOV R14, UR4 ;  /* 0x00000004000e7c02 */ /* 0x000fe20008000f00 */
[----:B------:R-:W4:Y:S01]  /*0e80*/  F2I.U32.TRUNC.NTZ R87, R87 ;  /* 0x0000005700577305 */ /* 0x000f22000020f000 */
[----:B---3--:R-:W-:-:S05]  /*0e90*/  FMUL R86, R86, UR7 ;  /* 0x0000000756567c20 */ /* 0x008fca0008400000 */
[----:B------:R-:W-:Y:S01]  /*0ea0*/  BAR.SYNC.DEFER_BLOCKING 0x0 ;  /* 0x0000000000007b1d */ /* 0x000fe20000010000 */
[----:B------:R-:W-:-:S05]  /*0eb0*/  ISETP.GE.AND P0, PT, R10, 0x1, PT ;  /* 0x000000010a00780c */ /* 0x000fca0003f06270 */
[----:B------:R-:W3:Y:S02]  /*0ec0*/  F2I.U32.TRUNC.NTZ R86, R86 ;  /* 0x0000005600567305 */ /* 0x000ee4000020f000 */
[----:B------:R-:W2:Y:S01]  /*0ed0*/  S2UR UR36, SR_CTAID.Z ;  /* 0x00000000002479c3 */ /* 0x000ea20000002700 */
[----:B----4-:R-:W-:-:S05]  /*0ee0*/  IADD3 R87, PT, PT, -R87, RZ, RZ ;  /* 0x000000ff57577210 */ /* 0x010fca0007ffe1ff */
[----:B-1----:R-:W-:Y:S01]  /*0ef0*/  IMAD R87, R3, R87, UR5 ;  /* 0x0000000503577e24 */ /* 0x002fe2000f8e0257 */
[----:B---3--:R-:W-:-:S05]  /*0f00*/  IADD3 R86, PT, PT, -R86, RZ, RZ ;  /* 0x000000ff56567210 */ /* 0x008fca0007ffe1ff */
[----:B--2---:R-:W-:Y:S01]  /*0f10*/  IMAD R86, R2, R86, UR4 ;  /* 0x0000000402567e24 */ /* 0x004fe2000f8e0256 */
[----:B------:R-:W-:Y:S06]  /*0f20*/  @!P0 BRA `(.L_x_15) ;  /* 0x0000000000b88947 */ /* 0x000fec0003800000 */
[----:B------:R-:W1:Y:S01]  /*0f30*/  LDC.64 R4, c[0x0][0xb18] ;  /* 0x0002c600ff047b82 */ /* 0x000e620000000a00 */
[----:B------:R-:W-:-:S07]  /*0f40*/  ISETP.NE.AND P0, PT, R10, 0x1, PT ;  /* 0x000000010a00780c */ /* 0x000fce0003f05270 */
[----:B------:R-:W2:Y:S08]  /*0f50*/  LDC R9, c[0x0][0xb0c] ;  /* 0x0002c300ff097b82 */ /* 0x000eb00000000800 */
[----:B------:R-:W3:Y:S08]  /*0f60*/  LDC R12, c[0x0][0x370] ;  /* 0x0000dc00ff0c7b82 */ /* 0x000ef00000000800 */
[----:B------:R-:W4:Y:S01]  /*0f70*/  LDC R11, c[0x0][0x374] ;  /* 0x0000dd00ff0b7b82 */ /* 0x000f220000000800 */
[----:B-1----:R-:W-:-:S07]  /*0f80*/  ISETP.NE.AND P1, PT, R4, 0x1, PT ;  /* 0x000000010400780c */ /* 0x002fce0003f25270 */
[----:B------:R-:W3:Y:S01]  /*0f90*/  LDC.64 R6, c[0x0][0xb10] ;  /* 0x0002c400ff067b82 */ /* 0x000ee20000000a00 */
[----:B--2---:R-:W-:-:S07]  /*0fa0*/  ISETP.NE.AND P2, PT, R9, 0x1, PT ;  /* 0x000000010900780c */ /* 0x004fce0003f45270 */
[----:B------:R-:W1:Y:S08]  /*0fb0*/  LDC R8, c[0x0][0xb20] ;  /* 0x0002c800ff087b82 */ /* 0x000e700000000800 */
[----:B------:R-:W2:Y:S01]  /*0fc0*/  LDC.64 R2, c[0x0][0xb28] ;  /* 0x0002ca00ff027b82 */ /* 0x000ea20000000a00 */
[----:B----4-:R-:W-:-:S04]  /*0fd0*/  IMAD.HI.U32 R13, R11, R5, RZ ;  /* 0x000000050b0d7227 */ /* 0x010fc800078e00ff */
[----:B------:R-:W-:-:S04]  /*0fe0*/  IMAD.HI.U32 R5, R14, R5, RZ ;  /* 0x000000050e057227 */ /* 0x000fc800078e00ff */
[----:B---3--:R-:W-:-:S05]  /*0ff0*/  IMAD.HI.U32 R16, R12, R6, RZ ;  /* 0x000000060c107227 */ /* 0x008fca00078e00ff */
[-C--:B------:R-:W-:Y:S01]  /*1000*/  @P2 SHF.R.U32.HI R12, RZ, R7.reuse, R16 ;  /* 0x00000007ff0c2219 */ /* 0x080fe20000011610 */
[----:B------:R-:W-:Y:S01]  /*1010*/  IMAD.HI.U32 R16, R15, R6, RZ ;  /* 0x000000060f107227 */ /* 0x000fe200078e00ff */
[-C--:B-1----:R-:W-:Y:S02]  /*1020*/  @P1 SHF.R.U32.HI R11, RZ, R8.reuse, R13 ;  /* 0x00000008ff0b1219 */ /* 0x082fe4000001160d */
[----:B------:R-:W-:Y:S02]  /*1030*/  SHF.R.U32.HI R5, RZ, R8, R5 ;  /* 0x00000008ff057219 */ /* 0x000fe40000011605 */
[----:B------:R-:W-:Y:S02]  /*1040*/  SHF.R.U32.HI R16, RZ, R7, R16 ;  /* 0x00000007ff107219 */ /* 0x000fe40000011610 */
[----:B------:R-:W-:Y:S01]  /*1050*/  SEL R5, R14, R5, !P1 ;  /* 0x000000050e057207 */ /* 0x000fe20004800000 */
[----:B--2---:R-:W-:Y:S01]  /*1060*/  IMAD.HI.U32 R13, R11, R2, RZ ;  /* 0x000000020b0d7227 */ /* 0x004fe200078e00ff */
[----:B------:R-:W-:-:S03]  /*1070*/  SEL R16, R15, R16, !P2 ;  /* 0x000000100f107207 */ /* 0x000fc60005000000 */
[----:B------:R-:W-:Y:S01]  /*1080*/  IMAD.HI.U32 R6, R12, R2, RZ ;  /* 0x000000020c067227 */ /* 0x000fe200078e00ff */
[----:B------:R-:W-:-:S04]  /*1090*/  @P0 SHF.R.U32.HI R11, RZ, R3, R13 ;  /* 0x00000003ff0b0219 */ /* 0x000fc8000001160d */
[----:B------:R-:W-:Y:S01]  /*10a0*/  @P0 SHF.R.U32.HI R12, RZ, R3, R6 ;  /* 0x00000003ff0c0219 */ /* 0x000fe20000011606 */
[----:B------:R-:W-:-:S04]  /*10b0*/  IMAD R11, R11, R10, RZ ;  /* 0x0000000a0b0b7224 */ /* 0x000fc800078e02ff */
[----:B------:R-:W-:Y:S01]  /*10c0*/  IMAD R6, R12, R10, RZ ;  /* 0x0000000a0c067224 */ /* 0x000fe200078e02ff */
[----:B------:R-:W-:-:S04]  /*10d0*/  ISETP.GE.AND P1, PT, R5, R11, PT ;  /* 0x0000000b0500720c */ /* 0x000fc80003f26270 */
[----:B------:R-:W-:Y:S01]  /*10e0*/  ISETP.GE.OR P1, PT, R16, R6, P1 ;  /* 0x000000061000720c */ /* 0x000fe20000f26670 */
[----:B------:R-:W-:-:S05]  /*10f0*/  IMAD.HI.U32 R6, R5, R2, RZ ;  /* 0x0000000205067227 */ /* 0x000fca00078e00ff */
[----:B------:R-:W-:-:S04]  /*1100*/  SHF.R.U32.HI R6, RZ, R3, R6 ;  /* 0x00000003ff067219 */ /* 0x000fc80000011606 */
[----:B------:R-:W-:-:S03]  /*1110*/  SEL R6, R5, R6, !P0 ;  /* 0x0000000605067207 */ /* 0x000fc60004000000 */
[----:B------:R-:W-:Y:S01]  /*1120*/  @!P1 IMAD.HI.U32 R7, R16, R2, RZ ;  /* 0x0000000210079227 */ /* 0x000fe200078e00ff */
[----:B------:R-:W-:-:S04]  /*1130*/  IADD3 R2, PT, PT, -R6, RZ, RZ ;  /* 0x000000ff06027210 */ /* 0x000fc80007ffe1ff */
[----:B------:R-:W-:Y:S01]  /*1140*/  @!P1 SHF.R.U32.HI R3, RZ, R3, R7 ;  /* 0x00000003ff039219 */ /* 0x000fe20000011607 */
[----:B------:R-:W-:Y:S01]  /*1150*/  IMAD R2, R10, R2, R5 ;  /* 0x000000020a027224 */ /* 0x000fe200078e0205 */
[----:B------:R-:W-:Y:S02]  /*1160*/  IADD3 R7, PT, PT, -R5, RZ, RZ ;  /* 0x000000ff05077210 */ /* 0x000fe40007ffe1ff */
[----:B------:R-:W-:-:S03]  /*1170*/  @!P1 SEL R3, R16, R3, !P0 ;  /* 0x0000000310039207 */ /* 0x000fc60004000000 */
[----:B------:R-:W-:Y:S02]  /*1180*/  IMAD R7, R4, R7, R14 ;  /* 0x0000000704077224 */ /* 0x000fe400078e020e */
[--C-:B------:R-:W-:Y:S02]  /*1190*/  @!P1 IMAD.IADD R6, R6, 0x1, -R3.reuse ;  /* 0x0000000106069824 */ /* 0x100fe400078e0a03 */
[----:B------:R-:W-:Y:S01]  /*11a0*/  @!P1 IMAD R3, R2, R12, R3 ;  /* 0x0000000c02039224 */ /* 0x000fe200078e0203 */
[----:B------:R-:W-:Y:S01]  /*11b0*/  IADD3 R2, PT, PT, -R16, RZ, RZ ;  /* 0x000000ff10027210 */ /* 0x000fe20007ffe1ff */
[----:B------:R-:W-:Y:S02]  /*11c0*/  @!P1 IMAD R5, R6, R10, R16 ;  /* 0x0000000a06059224 */ /* 0x000fe400078e0210 */
[----:B------:R-:W-:Y:S02]  /*11d0*/  @!P1 IMAD.MOV.U32 R16, RZ, RZ, R3 ;  /* 0x000000ffff109224 */ /* 0x000fe400078e0003 */
[----:B------:R-:W-:-:S02]  /*11e0*/  IMAD R2, R9, R2, R15 ;  /* 0x0000000209027224 */ /* 0x000fc400078e020f */
[----:B------:R-:W-:Y:S02]  /*11f0*/  IMAD R14, R5, R4, R7 ;  /* 0x00000004050e7224 */ /* 0x000fe400078e0207 */
[----:B------:R-:W-:Y:S02]  /*1200*/  IMAD R15, R16, R9, R2 ;  /* 0x00000009100f7224 */ /* 0x000fe400078e0202 */
.L_x_15:
[----:B------:R-:W1:Y:S01]  /*1210*/  LDCU UR4, c[0x0][0xb30] ;  /* 0x00016600ff0477ac */ /* 0x000e620008000800 */
[----:B------:R-:W2:Y:S08]  /*1220*/  S2UR UR37, SR_CgaCtaId ;  /* 0x00000000002579c3 */ /* 0x000eb00000008800 */
[----:B------:R-:W3:Y:S01]  /*1230*/  LDC R40, c[0x0][0xb24] ;  /* 0x0002c900ff287b82 */ /* 0x000ee20000000800 */
[----:B-1----:R-:W-:-:S09]  /*1240*/  UISETP.NE.AND UP1, UPT, UR4, 0x1, UPT ;  /* 0x000000010400788c */ /* 0x002fd2000bf25270 */
[----:B--2---:R-:W-:Y:S05]  /*1250*/  BRA.U UP1, `(.L_x_16) ;  /* 0x0000000101407547 */ /* 0x004fea000b800000 */
[----:B------:R-:W1:Y:S08]  /*1260*/  LDC.64 R4, c[0x0][0xb10] ;  /* 0x0002c400ff047b82 */ /* 0x000e700000000a00 */
[----:B------:R-:W2:Y:S08]  /*1270*/  LDC.64 R2, c[0x0][0xb18] ;  /* 0x0002c600ff027b82 */ /* 0x000eb00000000a00 */
[----:B------:R-:W4:Y:S08]  /*1280*/  LDC R6, c[0x0][0xb20] ;  /* 0x0002c800ff067b82 */ /* 0x000f300000000800 */
[----:B------:R-:W3:Y:S01]  /*1290*/  LDC R7, c[0x0][0xb0c] ;  /* 0x0002c300ff077b82 */ /* 0x000ee20000000800 */
[----:B-1----:R-:W-:-:S05]  /*12a0*/  IMAD.HI.U32 R4, R15, R4, RZ ;  /* 0x000000040f047227 */ /* 0x002fca00078e00ff */
[----:B------:R-:W-:Y:S01]  /*12b0*/  SHF.R.U32.HI R4, RZ, R5, R4 ;  /* 0x00000005ff047219 */ /* 0x000fe20000011604 */
[----:B--2---:R-:W-:Y:S01]  /*12c0*/  IMAD.HI.U32 R3, R14, R3, RZ ;  /* 0x000000030e037227 */ /* 0x004fe200078e00ff */
[----:B------:R-:W-:-:S04]  /*12d0*/  ISETP.NE.AND P0, PT, R2, 0x1, PT ;  /* 0x000000010200780c */ /* 0x000fc80003f05270 */
[----:B----4-:R-:W-:-:S04]  /*12e0*/  SHF.R.U32.HI R3, RZ, R6, R3 ;  /* 0x00000006ff037219 */ /* 0x010fc80000011603 */
[----:B------:R-:W-:Y:S02]  /*12f0*/  SEL R3, R14, R3, !P0 ;  /* 0x000000030e037207 */ /* 0x000fe40004000000 */
[----:B---3--:R-:W-:-:S04]  /*1300*/  ISETP.NE.AND P1, PT, R7, 0x1, PT ;  /* 0x000000010700780c */ /* 0x008fc80003f25270 */
[----:B------:R-:W-:-:S05]  /*1310*/  SEL R4, R15, R4, !P1 ;  /* 0x000000040f047207 */ /* 0x000fca0004800000 */
[----:B------:R-:W-:Y:S02]  /*1320*/  IMAD.IADD R5, R3, 0x1, -R4 ;  /* 0x0000000103057824 */ /* 0x000fe400078e0a04 */
[----:B------:R-:W-:Y:S02]  /*1330*/  IMAD.IADD R3, R4, 0x1, -R3 ;  /* 0x0000000104037824 */ /* 0x000fe400078e0a03 */
[----:B------:R-:W-:Y:S02]  /*1340*/  IMAD R15, R5, R7, R15 ;  /* 0x00000007050f7224 */ /* 0x000fe400078e020f */
[----:B------:R-:W-:-:S07]  /*1350*/  IMAD R14, R3, R2, R14 ;  /* 0x00000002030e7224 */ /* 0x000fce00078e020e */
.L_x_16:
[----:B------:R-:W-:Y:S01]  /*1360*/  BAR.SYNC.DEFER_BLOCKING 0x0 ;  /* 0x0000000000007b1d */ /* 0x000fe20000010000 */
[----:B------:R-:W-:Y:S01]  /*1370*/  UISETP.NE.AND UP1, UPT, UR8, 0x2, UPT ;  /* 0x000000020800788c */ /* 0x000fe2000bf25270 */
[----:B------:R-:W-:Y:S02]  /*1380*/  ISETP.NE.OR P5, PT, R0, 0x2, !P5 ;  /* 0x000000020000780c */ /* 0x000fe40006fa5670 */
[----:B------:R-:W-:-:S06]  /*1390*/  LOP3.LUT R2, R101, 0x1f, RZ, 0xc0, !PT ;  /* 0x0000001f65027812 */ /* 0x000fcc00078ec0ff */
[----:B------:R-:W-:Y:S05]  /*13a0*/  BRA.U UP1, `(.L_x_17) ;  /* 0x0000001101547547 */ /* 0x000fea000b800000 */
[----:B------:R-:W1:Y:S01]  /*13b0*/  LDCU UR13, c[0x0][0x38c] ;  /* 0x00007180ff0d77ac */ /* 0x000e620008000800 */
[----:B------:R-:W2:Y:S01]  /*13c0*/  LDC R8, c[0x0][0x370] ;  /* 0x0000dc00ff087b82 */ /* 0x000ea20000000800 */
[----:B------:R-:W-:Y:S01]  /*13d0*/  PLOP3.LUT P1, PT, PT, PT, UP2, 0x80, 0x8 ;  /* 0x000000000008781c */ /* 0x000fe20003f2f028 */
[----:B------:R-:W-:Y:S01]  /*13e0*/  IMAD.MOV.U32 R17, RZ, RZ, 0x1 ;  /* 0x00000001ff117424 */ /* 0x000fe200078e00ff */
[----:B------:R-:W-:Y:S01]  /*13f0*/  ISETP.EQ.OR P4, PT, R2, RZ, P5 ;  /* 0x000000ff0200720c */ /* 0x000fe20002f82670 */
[----:B------:R-:W-:Y:S01]  /*1400*/  IMAD.MOV.U32 R16, RZ, RZ, RZ ;  /* 0x000000ffff107224 */ /* 0x000fe200078e00ff */
[----:B------:R-:W-:Y:S02]  /*1410*/  PLOP3.LUT P1, PT, P1, PT, PT, 0x8, 0x80 ;  /* 0x000000000080781c */ /* 0x000fe40000f2e170 */
[----:B------:R-:W-:Y:S01]  /*1420*/  CS2R R12, SRZ ;  /* 0x00000000000c7805 */ /* 0x000fe2000001ff00 */
[----:B------:R-:W-:Y:S01]  /*1430*/  IMAD.MOV.U32 R11, RZ, RZ, 0x1 ;  /* 0x00000001ff0b7424 */ /* 0x000fe200078e00ff */
[----:B------:R-:W4:Y:S01]  /*1440*/  LDC R0, c[0x0][0x374] ;  /* 0x0000dd00ff007b82 */ /* 0x000f220000000800 */
[----:B------:R-:W2:Y:S01]  /*1450*/  LDCU.64 UR22, c[0x0][0x348] ;  /* 0x00006900ff1677ac */ /* 0x000ea20008000a00 */
[----:B------:R-:W-:Y:S01]  /*1460*/  UMOV UR6, URZ ;  /* 0x000000ff00067c82 */ /* 0x000fe20008000000 */
[----:B-1----:R-:W-:-:S04]  /*1470*/  UIADD3 UR5, UPT, UPT, UR13, 0x3f, URZ ;  /* 0x0000003f0d057890 */ /* 0x002fc8000fffe0ff */
[----:B------:R-:W-:-:S04]  /*1480*/  USHF.R.S32.HI UR4, URZ, 0x1f, UR5 ;  /* 0x0000001fff047899 */ /* 0x000fc80008011405 */
[----:B------:R-:W-:-:S04]  /*1490*/  ULEA.HI UR4, UR4, UR5, URZ, 0x6 ;  /* 0x0000000504047291 */ /* 0x000fc8000f8f30ff */
[----:B------:R-:W-:Y:S02]  /*14a0*/  USHF.R.S32.HI UR15, URZ, 0x6, UR4 ;  /* 0x00000006ff0f7899 */ /* 0x000fe40008011404 */
[----:B------:R-:W-:Y:S02]  /*14b0*/  UIADD3 UR4, UPT, UPT, UR13, -0x1, URZ ;  /* 0xffffffff0d047890 */ /* 0x000fe4000fffe0ff */
[----:B------:R-:W-:Y:S02]  /*14c0*/  UISETP.LT.U32.AND UP0, UPT, UR15, 0x4, UPT ;  /* 0x000000040f00788c */ /* 0x000fe4000bf01070 */
[----:B------:R-:W-:Y:S02]  /*14d0*/  UISETP.GE.U32.AND UP1, UPT, UR4, -0x7f, UPT ;  /* 0xffffff810400788c */ /* 0x000fe4000bf26070 */
[----:B------:R-:W-:Y:S02]  /*14e0*/  USEL UR14, UR15, 0x4, UP0 ;  /* 0x000000040f0e7887 */ /* 0x000fe40008000000 */
[----:B------:R-:W-:-:S02]  /*14f0*/  UIADD3 UR13, UPT, UPT, UR13, 0x7e, URZ ;  /* 0x0000007e0d0d7890 */ /* 0x000fc4000fffe0ff */
[----:B------:R-:W-:Y:S02]  /*1500*/  UIADD3 UR5, UPT, UPT, UR14, -0x1, URZ ;  /* 0xffffffff0e057890 */ /* 0x000fe4000fffe0ff */
[----:B------:R-:W-:-:S03]  /*1510*/  UIADD3 UR7, UPT, UPT, UR15, -UR14, URZ ;  /* 0x8000000e0f077290 */ /* 0x000fc6000fffe0ff */
[----:B------:R-:W-:-:S04]  /*1520*/  @UP1 UIADD3 UR5, UPT, UPT, UR14, URZ, URZ ;  /* 0x000000ff0e051290 */ /* 0x000fc8000fffe0ff */
[----:B--2---:R-:W-:-:S12]  /*1530*/  UIADD3 UR5, UPT, UPT, UR5, 0x1, URZ ;  /* 0x0000000105057890 */ /* 0x004fd8000fffe0ff */
.L_x_35:
[----:B------:R-:W-:Y:S01]  /*1540*/  UISETP.NE.AND UP0, UPT, UR37, URZ, UPT ;  /* 0x000000ff2500728c */ /* 0x000fe2000bf05270 */
[----:B------:R-:W1:Y:S08]  /*1550*/  S2UR UR37, SR_CgaCtaId ;  /* 0x00000000002579c3 */ /* 0x000e700000008800 */
[----:B------:R-:W-:Y:S05]  /*1560*/  BRA.U UP0, `(.L_x_18) ;  /* 0x0000000100347547 */ /* 0x000fea000b800000 */
[----:B------:R-:W2:Y:S01]  /*1570*/  S2R R2, SR_CgaCtaId ;  /* 0x0000000000027919 */ /* 0x000ea20000008800 */
[----:B------:R-:W-:-:S04]  /*1580*/  MOV R3, 0x400 ;  /* 0x0000040000037802 */ /* 0x000fc80000000f00 */
[----:B--2---:R-:W-:Y:S02]  /*1590*/  LEA R2, R2, R3, 0x18 ;  /* 0x0000000302027211 */ /* 0x004fe400078ec0ff */
[----:B------:R-:W-:-:S03]  /*15a0*/  SHF.L.U32 R3, R11, 0x1f, RZ ;  /* 0x0000001f0b037819 */ /* 0x000fc600000006ff */
[----:B------:R-:W-:-:S04]  /*15b0*/  IMAD R2, R12, 0x8, R2 ;  /* 0x000000080c027824 */ /* 0x000fc800078e0202 */
[----:B------:R-:W2:Y:S02]  /*15c0*/  SYNCS.PHASECHK.TRANS64.TRYWAIT P0, [R2+URZ+0x100], R3 ;  /* 0x00010003020075a7 */ /* 0x000ea400080011ff */
[----:B--2---:R-:W-:Y:S05]  /*15d0*/  @!P0 BRA `(.L_x_19) ;  /* 0x0000007400ac8947 */ /* 0x004fea0003800000 */
.L_x_131:
[----:B------:R-:W-:Y:S01]  /*15e0*/  VIADD R12, R12, 0x1 ;  /* 0x000000010c0c7836 */ /* 0x000fe20000000000 */
[----:B------:R2:W-:Y:S04]  /*15f0*/  SYNCS.ARRIVE.TRANS64.A1T0 RZ, [R2+URZ+0xf0], RZ ;  /* 0x0000f0ff02ff79a7 */ /* 0x0005e800081000ff */
[----:B------:R-:W-:-:S04]  /*1600*/  ISETP.NE.AND P0, PT, R12, 0x2, PT ;  /* 0x000000020c00780c */ /* 0x000fc80003f05270 */
[----:B------:R-:W-:Y:S02]  /*1610*/  SEL R12, R12, RZ, P0 ;  /* 0x000000ff0c0c7207 */ /* 0x000fe40000000000 */
[----:B--2---:R-:W-:-:S04]  /*1620*/  SEL R2, RZ, 0x1, P0 ;  /* 0x00000001ff027807 */ /* 0x004fc80000000000 */
[----:B------:R-:W-:-:S07]  /*1630*/  LOP3.LUT R11, R11, R2, RZ, 0x3c, !PT ;  /* 0x000000020b0b7212 */ /* 0x000fce00078e3cff */
.L_x_18:
[----:B------:R-:W-:Y:S01]  /*1640*/  UMOV UR4, 0x400 ;  /* 0x0000040000047882 */ /* 0x000fe20000000000 */
[----:B------:R-:W-:Y:S01]  /*1650*/  SHF.L.U32 R2, R17, 0x1f, RZ ;  /* 0x0000001f11027819 */ /* 0x000fe200000006ff */
[----:B-1----:R-:W-:Y:S01]  /*1660*/  ULEA UR4, UR37, UR4, 0x18 ;  /* 0x0000000425047291 */ /* 0x002fe2000f8ec0ff */
[----:B------:R-:W-:Y:S01]  /*1670*/  R2UR UR35, R15 ;  /* 0x000000000f2372ca */ /* 0x000fe200000e0000 */
[----:B------:R-:W-:Y:S01]  /*1680*/  UISETP.GE.U32.AND UP0, UPT, UR13, 0x7f, UPT ;  /* 0x0000007f0d00788c */ /* 0x000fe2000bf06070 */
[----:B------:R-:W-:Y:S01]  /*1690*/  R2UR UR11, R14 ;  /* 0x000000000e0b72ca */ /* 0x000fe200000e0000 */
[----:B------:R-:W-:Y:S01]  /*16a0*/  ULEA UR8, UR6, UR4, 0x3 ;  /* 0x0000000406087291 */ /* 0x000fe2000f8e18ff */
[----:B------:R-:W-:-:S08]  /*16b0*/  UMOV UR24, URZ ;  /* 0x000000ff00187c82 */ /* 0x000fd00008000000 */
[----:B------:R1:W2:Y:S01]  /*16c0*/  SYNCS.PHASECHK.TRANS64.TRYWAIT P0, [UR8+0x20], R2 ;  /* 0x00002002ff0075a7 */ /* 0x0002a20008001108 */
[----:B------:R-:W-:Y:S02]  /*16d0*/  USHF.L.U32 UR35, UR35, 0x7, URZ ;  /* 0x0000000723237899 */ /* 0x000fe400080006ff */
[----:B------:R-:W-:Y:S01]  /*16e0*/  USHF.L.U32 UR11, UR11, 0x7, URZ ;  /* 0x000000070b0b7899 */ /* 0x000fe200080006ff */
[----:B------:R-:W-:Y:S11]  /*16f0*/  BRA.U !UP0, `(.L_x_20) ;  /* 0x0000000108a47547 */ /* 0x000ff6000b800000 */
[----:B------:R-:W-:Y:S01]  /*1700*/  UMOV UR16, URZ ;  /* 0x000000ff00107c82 */ /* 0x000fe20008000000 */
[----:B------:R-:W-:-:S05]  /*1710*/  UMOV UR17, UR6 ;  /* 0x0000000600117c82 */ /* 0x000fca0008000000 */
.L_x_25:
[----:B-1----:R-:W-:Y:S01]  /*1720*/  ULEA UR33, UR17, UR4, 0x3 ;  /* 0x0000000411217291 */ /* 0x002fe2000f8e18ff */
[----:B--2---:R-:W-:Y:S01]  /*1730*/  @!P5 MOV R3, 0x8000 ;  /* 0x000080000003d802 */ /* 0x004fe20000000f00 */
[----:B--2---:R-:W-:Y:S10]  /*1740*/  @P0 BRA `(.L_x_21) ;  /* 0x00000000000c0947 */ /* 0x004ff40003800000 */
[----:B------:R-:W-:-:S04]  /*1750*/  SHF.L.U32 R4, R17, 0x1f, RZ ;  /* 0x0000001f11047819 */ /* 0x000fc800000006ff */
[----:B------:R-:W2:Y:S02]  /*1760*/  SYNCS.PHASECHK.TRANS64.TRYWAIT P0, [UR33+0x20], R4 ;  /* 0x00002004ff0075a7 */ /* 0x000ea40008001121 */
[----:B--2---:R-:W-:Y:S05]  /*1770*/  @!P0 BRA `(.L_x_22) ;  /* 0x0000007400588947 */ /* 0x004fea0003800000 */
.L_x_21:
[----:B------:R2:W-:Y:S01]  /*1780*/  @!P5 SYNCS.ARRIVE.TRANS64 RZ, [UR33], R3 ;  /* 0x00000003ffffd9a7 */ /* 0x0005e20008000021 */
[----:B------:R-:W-:Y:S04]  /*1790*/  BSSY.RECONVERGENT B0, `(.L_x_23) ;  /* 0x0000003000007945 */ /* 0x000fe80003800200 */
[----:B------:R-:W-:Y:S05]  /*17a0*/  @P4 BRA `(.L_x_24) ;  /* 0x0000000000044947 */ /* 0x000fea0003800000 */
[----:B------:R-:W-:Y:S05]  /*17b0*/  BPT.TRAP 0x1 ;  /* 0x000000040000795c */ /* 0x000fea0000300000 */
.L_x_24:
[----:B------:R-:W-:Y:S05]  /*17c0*/  BSYNC.RECONVERGENT B0 ;  /* 0x0000000000007941 */ /* 0x000fea0003800200 */
.L_x_23:
[----:B------:R-:W-:Y:S02]  /*17d0*/  UIADD3 UR6, UPT, UPT, UR17, 0x1, URZ ;  /* 0x0000000111067890 */ /* 0x000fe4000fffe0ff */
[----:B------:R-:W-:Y:S02]  /*17e0*/  UIADD3 UR26, UP1, UPT, UR22, 0x80, URZ ;  /* 0x00000080161a7890 */ /* 0x000fe4000ff3e0ff */
[----:B------:R-:W-:Y:S02]  /*17f0*/  UISETP.NE.AND UP0, UPT, UR6, 0x4, UPT ;  /* 0x000000040600788c */ /* 0x000fe4000bf05270 */
[----:B------:R-:W-:Y:S02]  /*1800*/  USHF.L.U32 UR34, UR16, 0x6, URZ ;  /* 0x0000000610227899 */ /* 0x000fe400080006ff */
[----:B------:R-:W-:Y:S02]  /*1810*/  USEL UR9, URZ, 0x1, UP0 ;  /* 0x00000001ff097887 */ /* 0x000fe40008000000 */
[----:B------:R-:W-:-:S02]  /*1820*/  USEL UR6, UR6, URZ, UP0 ;  /* 0x000000ff06067287 */ /* 0x000fc40008000000 */
[----:B------:R-:W-:Y:S02]  /*1830*/  UIADD3 UR20, UP0, UPT, UR22, 0x180, URZ ;  /* 0x0000018016147890 */ /* 0x000fe4000ff1e0ff */
[----:B------:R-:W-:Y:S01]  /*1840*/  ULEA UR8, UR6, UR4, 0x3 ;  /* 0x0000000406087291 */ /* 0x000fe2000f8e18ff */
[----:B------:R-:W-:Y:S01]  /*1850*/  LOP3.LUT R17, R17, UR9, RZ, 0x3c, !PT ;  /* 0x0000000911117c12 */ /* 0x000fe2000f8e3cff */
[----:B------:R-:W-:Y:S02]  /*1860*/  UIADD3.X UR27, UPT, UPT, URZ, UR23, URZ, UP1, !UPT ;  /* 0x00000017ff1b7290 */ /* 0x000fe40008ffe4ff */
[----:B------:R-:W-:Y:S01]  /*1870*/  UIADD3.X UR21, UPT, UPT, URZ, UR23, URZ, UP0, !UPT ;  /* 0x00000017ff157290 */ /* 0x000fe200087fe4ff */
[----:B-1----:R-:W-:Y:S01]  /*1880*/  SHF.L.U32 R2, R17, 0x1f, RZ ;  /* 0x0000001f11027819 */ /* 0x002fe200000006ff */
[----:B------:R-:W-:Y:S01]  /*1890*/  UMOV UR18, 0x0 ;  /* 0x0000000000127882 */ /* 0x000fe20000000000 */
[----:B------:R-:W-:Y:S01]  /*18a0*/  UMOV UR19, 0x10000000 ;  /* 0x1000000000137882 */ /* 0x000fe20000000000 */
[----:B------:R-:W-:Y:S01]  /*18b0*/  UMOV UR12, UR36 ;  /* 0x00000024000c7c82 */ /* 0x000fe20008000000 */
[----:B------:R1:W1:Y:S01]  /*18c0*/  SYNCS.PHASECHK.TRANS64.TRYWAIT P0, [UR8+0x20], R2 ;  /* 0x00002002ff0075a7 */ /* 0x0002620008001108 */
[----:B------:R-:W-:Y:S01]  /*18d0*/  ULEA UR8, UR17, UR4, 0xe ;  /* 0x0000000411087291 */ /* 0x000fe2000f8e70ff */
[----:B------:R-:W-:Y:S01]  /*18e0*/  UMOV UR9, UR33 ;  /* 0x0000002100097c82 */ /* 0x000fe20008000000 */
[----:B------:R-:W-:-:S02]  /*18f0*/  UMOV UR10, UR34 ;  /* 0x00000022000a7c82 */ /* 0x000fc40008000000 */
[----:B------:R-:W-:Y:S02]  /*1900*/  UIADD3 UR32, UPT, UPT, UR8, 0x8400, URZ ;  /* 0x0000840008207890 */ /* 0x000fe4000fffe0ff */
[----:B------:R-:W-:Y:S02]  /*1910*/  UIADD3 UR8, UPT, UPT, UR8, 0x18400, URZ ;  /* 0x0001840008087890 */ /* 0x000fe4000fffe0ff */
[----:B------:R-:W-:Y:S01]  /*1920*/  UIADD3 UR16, UPT, UPT, UR16, 0x1, URZ ;  /* 0x0000000110107890 */ /* 0x000fe2000fffe0ff */
[----:B------:R-:W-:Y:S01]  /*1930*/  UMOV UR24, UR5 ;  /* 0x0000000500187c82 */ /* 0x000fe20008000000 */
[----:B------:R-:W-:Y:S02]  /*1940*/  UMOV UR17, UR6 ;  /* 0x0000000600117c82 */ /* 0x000fe40008000000 */
[----:B------:R-:W-:Y:S01]  /*1950*/  UISETP.NE.AND UP0, UPT, UR16, UR5, UPT ;  /* 0x000000051000728c */ /* 0x000fe2000bf05270 */
[----:B------:R1:W-:Y:S02]  /*1960*/  UTMALDG.3D [UR32], [UR26], desc[UR18] ;  /* 0x000012201a0075b4 */ /* 0x0003e40008011000 */
[----:B------:R1:W-:Y:S06]  /*1970*/  UTMALDG.3D [UR8], [UR20], desc[UR18] ;  /* 0x00001208140075b4 */ /* 0x0003ec0008011000 */
[----:B------:R-:W-:Y:S05]  /*1980*/  BRA.U UP0, `(.L_x_25) ;  /* 0xfffffffd00647547 */ /* 0x000fea000b83ffff */
.L_x_20:
[----:B-1----:R-:W-:Y:S01]  /*1990*/  ULEA UR8, UR6, UR4, 0x3 ;  /* 0x0000000406087291 */ /* 0x002fe2000f8e18ff */
[----:B------:R-:W-:Y:S01]  /*19a0*/  SHF.L.U32 R2, R17, 0x1f, RZ ;  /* 0x0000001f11027819 */ /* 0x000fe200000006ff */
[----:B------:R-:W-:Y:S01]  /*19b0*/  @!P1 SYNCS.ARRIVE.TRANS64.A1T0 RZ, [UR4+0x88], RZ ;  /* 0x000088ffffff99a7 */ /* 0x000fe20008100004 */
[----:B------:R-:W-:-:S06]  /*19c0*/  UISETP.GT.AND UP0, UPT, UR15, UR14, UPT ;  /* 0x0000000e0f00728c */ /* 0x000fcc000bf04270 */
[----:B--2---:R1:W2:Y:S03]  /*19d0*/  SYNCS.PHASECHK.TRANS64.TRYWAIT P0, [UR8+0x20], R2 ;  /* 0x00002002ff0075a7 */ /* 0x0042a60008001108 */
[----:B------:R-:W-:Y:S05]  /*19e0*/  BRA.U !UP0, `(.L_x_26) ;  /* 0x0000000108a87547 */ /* 0x000fea000b800000 */
[----:B------:R-:W-:Y:S01]  /*19f0*/  UIADD3 UR21, UPT, UPT, UR7, UR24, URZ ;  /* 0x0000001807157290 */ /* 0x000fe2000fffe0ff */
[----:B------:R-:W-:-:S11]  /*1a00*/  UMOV UR25, UR6 ;  /* 0x0000000600197c82 */ /* 0x000fd60008000000 */
.L_x_31:
[----:B-1----:R-:W-:Y:S01]  /*1a10*/  ULEA UR17, UR25, UR4, 0x3 ;  /* 0x0000000419117291 */ /* 0x002fe2000f8e18ff */
[----:B--2---:R-:W-:Y:S01]  /*1a20*/  @!P5 MOV R3, 0x8000 ;  /* 0x000080000003d802 */ /* 0x004fe20000000f00 */
[----:B--2---:R-:W-:Y:S10]  /*1a30*/  @P0 BRA `(.L_x_27) ;  /* 0x00000000000c0947 */ /* 0x004ff40003800000 */
[----:B------:R-:W-:-:S04]  /*1a40*/  SHF.L.U32 R4, R17, 0x1f, RZ ;  /* 0x0000001f11047819 */ /* 0x000fc800000006ff */
[----:B------:R-:W2:Y:S02]  /*1a50*/  SYNCS.PHASECHK.TRANS64.TRYWAIT P0, [UR17+0x20], R4 ;  /* 0x00002004ff0075a7 */ /* 0x000ea40008001111 */
[----:B--2---:R-:W-:Y:S05]  /*1a60*/  @!P0 BRA `(.L_x_28) ;  /* 0x0000007000b48947 */ /* 0x004fea0003800000 */
.L_x_27:
[----:B------:R2:W-:Y:S01]  /*1a70*/  @!P5 SYNCS.ARRIVE.TRANS64 RZ, [UR17], R3 ;  /* 0x00000003ffffd9a7 */ /* 0x0005e20008000011 */
[----:B------:R-:W-:Y:S04]  /*1a80*/  BSSY.RECONVERGENT B0, `(.L_x_29) ;  /* 0x0000003000007945 */ /* 0x000fe80003800200 */
[----:B------:R-:W-:Y:S05]  /*1a90*/  @P4 BRA `(.L_x_30) ;  /* 0x0000000000044947 */ /* 0x000fea0003800000 */
[----:B------:R-:W-:Y:S05]  /*1aa0*/  BPT.TRAP 0x1 ;  /* 0x000000040000795c */ /* 0x000fea0000300000 */
.L_x_30:
[----:B------:R-:W-:Y:S05]  /*1ab0*/  BSYNC.RECONVERGENT B0 ;  /* 0x0000000000007941 */ /* 0x000fea0003800200 */
.L_x_29:
        /* <DEDUP_REMOVED lines=20> */
[----:B------:R-:W-:Y:S01]  /*1c00*/  UIADD3 UR8, UPT, UPT, UR8, 0x18400, URZ ;  /* 0x0001840008087890 */ /* 0x000fe2000fffe0ff */
[----:B------:R-:W-:Y:S01]  /*1c10*/  UMOV UR9, UR17 ;  /* 0x0000001100097c82 */ /* 0x000fe20008000000 */
[----:B------:R-:W-:Y:S01]  /*1c20*/  UMOV UR10, UR18 ;  /* 0x00000012000a7c82 */ /* 0x000fe20008000000 */
[----:B------:R-:W-:Y:S01]  /*1c30*/  UIADD3 UR24, UPT, UPT, UR24, 0x1, URZ ;  /* 0x0000000118187890 */ /* 0x000fe2000fffe0ff */
[----:B------:R-:W-:-:S03]  /*1c40*/  UMOV UR25, UR6 ;  /* 0x0000000600197c82 */ /* 0x000fc60008000000 */
[----:B------:R1:W-:Y:S01]  /*1c50*/  UTMALDG.3D [UR16], [UR30], desc[UR26] ;  /* 0x00001a101e0075b4 */ /* 0x0003e20008011000 */
[----:B------:R-:W-:Y:S01]  /*1c60*/  UISETP.NE.AND UP0, UPT, UR24, UR21, UPT ;  /* 0x000000151800728c */ /* 0x000fe2000bf05270 */
[----:B------:R1:W-:Y:S08]  /*1c70*/  UTMALDG.3D [UR8], [UR28], desc[UR26] ;  /* 0x00001a081c0075b4 */ /* 0x0003f00008011000 */
[----:B------:R-:W-:Y:S05]  /*1c80*/  BRA.U UP0, `(.L_x_31) ;  /* 0xfffffffd00607547 */ /* 0x000fea000b83ffff */
.L_x_26:
[C---:B-1----:R-:W-:Y:S01]  /*1c90*/  LEA R2, R16.reuse, UR4, 0x3 ;  /* 0x0000000410027c11 */ /* 0x042fe2000f8e18ff */
[----:B------:R-:W-:Y:S01]  /*1ca0*/  NOP ;  /* 0x0000000000007918 */ /* 0x000fe20000000000 */
[----:B--2---:R-:W-:Y:S02]  /*1cb0*/  SHF.L.U32 R3, R13, 0x1f, RZ ;  /* 0x0000001f0d037819 */ /* 0x004fe400000006ff */
[----:B------:R-:W-:Y:S02]  /*1cc0*/  LEA R4, R16, UR4, 0x4 ;  /* 0x0000000410047c11 */ /* 0x000fe4000f8e20ff */
[----:B------:R-:W1:Y:S02]  /*1cd0*/  SYNCS.PHASECHK.TRANS64.TRYWAIT P0, [R2+URZ+0x90], R3 ;  /* 0x00009003020075a7 */ /* 0x000e6400080011ff */
[----:B-1----:R-:W-:Y:S05]  /*1ce0*/  @!P0 BRA `(.L_x_32) ;  /* 0x00000070002c8947 */ /* 0x002fea0003800000 */
.L_x_134:
[----:B------:R-:W2:Y:S01]  /*1cf0*/  LDS.128 R4, [R4+0x120] ;  /* 0x0001200004047984 */ /* 0x000ea20000000c00 */
[----:B---3--:R-:W-:Y:S01]  /*1d00*/  ISETP.GE.AND P0, PT, R40, 0x1, PT ;  /* 0x000000012800780c */ /* 0x008fe20003f06270 */
[----:B-1----:R-:W-:Y:S01]  /*1d10*/  VIADD R2, R2, 0xa0 ;  /* 0x000000a002027836 */ /* 0x002fe20000000000 */
[----:B------:R-:W-:Y:S01]  /*1d20*/  @!PT LDS RZ, [RZ] ;  /* 0x00000000fffff984 */ /* 0x000fe20000000800 */
[----:B------:R-:W-:Y:S01]  /*1d30*/  @!PT LDS RZ, [RZ] ;  /* 0x00000000fffff984 */ /* 0x000fe20000000800 */
[----:B------:R-:W-:Y:S01]  /*1d40*/  @!PT LDS RZ, [RZ] ;  /* 0x00000000fffff984 */ /* 0x000fe20000000800 */
[----:B------:R-:W-:Y:S01]  /*1d50*/  @!PT LDS RZ, [RZ] ;  /* 0x00000000fffff984 */ /* 0x000fe20000000800 */
[----:B------:R1:W-:Y:S06]  /*1d60*/  MEMBAR.ALL.CTA ;  /* 0x0000000000007992 */ /* 0x0003ec0000008000 */
[----:B-1----:R-:W1:Y:S01]  /*1d70*/  FENCE.VIEW.ASYNC.S ;  /* 0x00000000000073c6 */ /* 0x002e620000000000 */
[----:B------:R-:W-:-:S04]  /*1d80*/  PRMT R2, RZ, 0x654, R2 ;  /* 0x00000654ff027816 */ /* 0x000fc80000000002 */
[----:B-1----:R1:W-:Y:S01]  /*1d90*/  SYNCS.ARRIVE.TRANS64.RED.A1T0 RZ, [R2+URZ], RZ ;  /* 0x000000ff02ff79a7 */ /* 0x0023e200081004ff */
[----:B--2---:R-:W-:-:S13]  /*1da0*/  LOP3.LUT P2, RZ, R6, 0x1, RZ, 0xc0, !PT ;  /* 0x0000000106ff7812 */ /* 0x004fda000784c0ff */
[----:B------:R-:W-:Y:S01]  /*1db0*/  @P2 SHF.R.U32.HI R3, RZ, 0x10, R5 ;  /* 0x00000010ff032819 */ /* 0x000fe20000011605 */
[----:B------:R-:W-:Y:S01]  /*1dc0*/  VOTEU.ANY UP0, P2 ;  /* 0x0000000000ff7886 */ /* 0x000fe20001000100 */
[----:B------:R-:W-:Y:S02]  /*1dd0*/  @P2 MOV R10, R4 ;  /* 0x00000004000a2202 */ /* 0x000fe40000000f00 */
[----:B------:R-:W-:Y:S02]  /*1de0*/  @P2 R2UR.BROADCAST UR8, R3 ;  /* 0x00000000030822ca */ /* 0x000fe400008e0000 */
[----:B------:R-:W-:-:S11]  /*1df0*/  @P2 LOP3.LUT R9, R5, 0xffff, RZ, 0xc0, !PT ;  /* 0x0000ffff05092812 */ /* 0x000fd600078ec0ff */
[----:B------:R-:W-:Y:S01]  /*1e00*/  @UP0 UMOV UR36, UR8 ;  /* 0x0000000800240c82 */ /* 0x000fe20008000000 */
[----:B-1----:R-:W-:Y:S05]  /*1e10*/  @!P0 BRA `(.L_x_33) ;  /* 0x0000000000b88947 */ /* 0x002fea0003800000 */
[----:B------:R-:W4:Y:S01]  /*1e20*/  LDC.64 R4, c[0x0][0xb18] ;  /* 0x0002c600ff047b82 */ /* 0x000f220000000a00 */
[----:B------:R-:W-:-:S07]  /*1e30*/  ISETP.NE.AND P3, PT, R40, 0x1, PT ;  /* 0x000000012800780c */ /* 0x000fce0003f65270 */
[----:B------:R-:W1:Y:S08]  /*1e40*/  LDC.64 R6, c[0x0][0xb10] ;  /* 0x0002c400ff067b82 */ /* 0x000e700000000a00 */
[----:B------:R-:W2:Y:S08]  /*1e50*/  LDC R14, c[0x0][0xb20] ;  /* 0x0002c800ff0e7b82 */ /* 0x000eb00000000800 */
[----:B------:R-:W3:Y:S01]  /*1e60*/  LDC R15, c[0x0][0xb0c] ;  /* 0x0002c300ff0f7b82 */ /* 0x000ee20000000800 */
[----:B----4-:R-:W-:Y:S01]  /*1e70*/  IMAD.HI.U32 R19, R0, R5, RZ ;  /* 0x0000000500137227 */ /* 0x010fe200078e00ff */
[----:B------:R-:W-:-:S03]  /*1e80*/  ISETP.NE.AND P0, PT, R4, 0x1, PT ;  /* 0x000000010400780c */ /* 0x000fc60003f05270 */
[----:B------:R-:W-:-:S03]  /*1e90*/  IMAD.HI.U32 R5, R9, R5, RZ ;  /* 0x0000000509057227 */ /* 0x000fc600078e00ff */
[----:B------:R-:W4:Y:S01]  /*1ea0*/  LDC.64 R2, c[0x0][0xb28] ;  /* 0x0002ca00ff027b82 */ /* 0x000f220000000a00 */
[----:B-1----:R-:W-:-:S04]  /*1eb0*/  IMAD.HI.U32 R20, R8, R6, RZ ;  /* 0x0000000608147227 */ /* 0x002fc800078e00ff */
[----:B------:R-:W-:Y:S01]  /*1ec0*/  IMAD.HI.U32 R21, R10, R6, RZ ;  /* 0x000000060a157227 */ /* 0x000fe200078e00ff */
[----:B------:R-:W-:Y:S02]  /*1ed0*/  SHF.R.U32.HI R20, RZ, R7, R20 ;  /* 0x00000007ff147219 */ /* 0x000fe40000011614 */
[-C--:B--2---:R-:W-:Y:S02]  /*1ee0*/  SHF.R.U32.HI R19, RZ, R14.reuse, R19 ;  /* 0x0000000eff137219 */ /* 0x084fe40000011613 */
[----:B------:R-:W-:Y:S02]  /*1ef0*/  SHF.R.U32.HI R5, RZ, R14, R5 ;  /* 0x0000000eff057219 */ /* 0x000fe40000011605 */
[----:B------:R-:W-:Y:S02]  /*1f00*/  SEL R19, R0, R19, !P0 ;  /* 0x0000001300137207 */ /* 0x000fe40004000000 */
[----:B------:R-:W-:Y:S02]  /*1f10*/  SHF.R.U32.HI R21, RZ, R7, R21 ;  /* 0x00000007ff157219 */ /* 0x000fe40000011615 */
[----:B---3--:R-:W-:-:S02]  /*1f20*/  ISETP.NE.AND P1, PT, R15, 0x1, PT ;  /* 0x000000010f00780c */ /* 0x008fc40003f25270 */
[----:B------:R-:W-:Y:S02]  /*1f30*/  SEL R5, R9, R5, !P0 ;  /* 0x0000000509057207 */ /* 0x000fe40004000000 */
[----:B------:R-:W-:Y:S02]  /*1f40*/  SEL R20, R8, R20, !P1 ;  /* 0x0000001408147207 */ /* 0x000fe40004800000 */
[----:B------:R-:W-:Y:S01]  /*1f50*/  SEL R21, R10, R21, !P1 ;  /* 0x000000150a157207 */ /* 0x000fe20004800000 */
[----:B----4-:R-:W-:-:S04]  /*1f60*/  IMAD.HI.U32 R18, R19, R2, RZ ;  /* 0x0000000213127227 */ /* 0x010fc800078e00ff */
        /* <DEDUP_REMOVED lines=10> */
[----:B------:R-:W-:-:S04]  /*2010*/  @!P0 IMAD.HI.U32 R7, R21, R2, RZ ;  /* 0x0000000215078227 */ /* 0x000fc800078e00ff */
[----:B------:R-:W-:Y:S01]  /*2020*/  IMAD.MOV R2, RZ, RZ, -R6 ;  /* 0x000000ffff027224 */ /* 0x000fe200078e0a06 */
[----:B------:R-:W-:Y:S02]  /*2030*/  @!P0 SHF.R.U32.HI R3, RZ, R3, R7 ;  /* 0x00000003ff038219 */ /* 0x000fe40000011607 */
[----:B------:R-:W-:Y:S01]  /*2040*/  IADD3 R7, PT, PT, -R5, RZ, RZ ;  /* 0x000000ff05077210 */ /* 0x000fe20007ffe1ff */
[----:B------:R-:W-:Y:S01]  /*2050*/  IMAD R2, R40, R2, R5 ;  /* 0x0000000228027224 */ /* 0x000fe200078e0205 */
        /* <DEDUP_REMOVED lines=10> */
.L_x_33:
[----:B------:R-:W1:Y:S02]  /*2100*/  LDCU UR8, c[0x0][0xb30] ;  /* 0x00016600ff0877ac */ /* 0x000e640008000800 */
[----:B-1----:R-:W-:-:S09]  /*2110*/  UISETP.NE.AND UP0, UPT, UR8, 0x1, UPT ;  /* 0x000000010800788c */ /* 0x002fd2000bf05270 */
[----:B------:R-:W-:Y:S05]  /*2120*/  BRA.U UP0, `(.L_x_34) ;  /* 0x0000000100407547 */ /* 0x000fea000b800000 */
[----:B------:R-:W1:Y:S08]  /*2130*/  LDC.64 R4, c[0x0][0xb10] ;  /* 0x0002c400ff047b82 */ /* 0x000e700000000a00 */
[----:B------:R-:W2:Y:S08]  /*2140*/  LDC.64 R2, c[0x0][0xb18] ;  /* 0x0002c600ff027b82 */ /* 0x000eb00000000a00 */
[----:B------:R-:W3:Y:S08]  /*2150*/  LDC R6, c[0x0][0xb20] ;  /* 0x0002c800ff067b82 */ /* 0x000ef00000000800 */
[----:B------:R-:W4:Y:S01]  /*2160*/  LDC R7, c[0x0][0xb0c] ;  /* 0x0002c300ff077b82 */ /* 0x000f220000000800 */
[----:B-1----:R-:W-:-:S05]  /*2170*/  IMAD.HI.U32 R4, R10, R4, RZ ;  /* 0x000000040a047227 */ /* 0x002fca00078e00ff */
[----:B------:R-:W-:Y:S01]  /*2180*/  SHF.R.U32.HI R4, RZ, R5, R4 ;  /* 0x00000005ff047219 */ /* 0x000fe20000011604 */
[----:B--2---:R-:W-:Y:S01]  /*2190*/  IMAD.HI.U32 R3, R9, R3, RZ ;  /* 0x0000000309037227 */ /* 0x004fe200078e00ff */
[----:B------:R-:W-:-:S04]  /*21a0*/  ISETP.NE.AND P0, PT, R2, 0x1, PT ;  /* 0x000000010200780c */ /* 0x000fc80003f05270 */
[----:B---3--:R-:W-:-:S04]  /*21b0*/  SHF.R.U32.HI R3, RZ, R6, R3 ;  /* 0x00000006ff037219 */ /* 0x008fc80000011603 */
[----:B------:R-:W-:Y:S02]  /*21c0*/  SEL R3, R9, R3, !P0 ;  /* 0x0000000309037207 */ /* 0x000fe40004000000 */
[----:B----4-:R-:W-:-:S04]  /*21d0*/  ISETP.NE.AND P1, PT, R7, 0x1, PT ;  /* 0x000000010700780c */ /* 0x010fc80003f25270 */
[----:B------:R-:W-:-:S05]  /*21e0*/  SEL R4, R10, R4, !P1 ;  /* 0x000000040a047207 */ /* 0x000fca0004800000 */
[----:B------:R-:W-:Y:S02]  /*21f0*/  IMAD.IADD R5, R3, 0x1, -R4 ;  /* 0x0000000103057824 */ /* 0x000fe400078e0a04 */
[----:B------:R-:W-:Y:S02]  /*2200*/  IMAD.IADD R3, R4, 0x1, -R3 ;  /* 0x0000000104037824 */ /* 0x000fe400078e0a03 */
[----:B------:R-:W-:Y:S02]  /*2210*/  IMAD R10, R5, R7, R10 ;  /* 0x00000007050a7224 */ /* 0x000fe400078e020a */
[----:B------:R-:W-:-:S07]  /*2220*/  IMAD R9, R3, R2, R9 ;  /* 0x0000000203097224 */ /* 0x000fce00078e0209 */
.L_x_34:
[----:B------:R-:W-:Y:S01]  /*2230*/  VIADD R16, R16, 0x1 ;  /* 0x0000000110107836 */ /* 0x000fe20000000000 */
[----:B------:R-:W-:Y:S01]  /*2240*/  PLOP3.LUT P1, PT, PT, PT, PT, 0x80, 0x8 ;  /* 0x000000000008781c */ /* 0x000fe20003f2f070 */
[----:B------:R-:W-:Y:S02]  /*2250*/  IMAD.IADD R15, R10, 0x1, R87 ;  /* 0x000000010a0f7824 */ /* 0x000fe400078e0257 */
[----:B------:R-:W-:Y:S01]  /*2260*/  IMAD.IADD R14, R9, 0x1, R86 ;  /* 0x00000001090e7824 */ /* 0x000fe200078e0256 */
[----:B------:R-:W-:-:S04]  /*2270*/  ISETP.NE.AND P0, PT, R16, 0x2, PT ;  /* 0x000000021000780c */ /* 0x000fc80003f05270 */
[----:B------:R-:W-:Y:S02]  /*2280*/  SEL R2, RZ, 0x1, P0 ;  /* 0x00000001ff027807 */ /* 0x000fe40000000000 */
[----:B------:R-:W-:Y:S02]  /*2290*/  SEL R16, R16, RZ, P0 ;  /* 0x000000ff10107207 */ /* 0x000fe40000000000 */
[----:B------:R-:W-:Y:S01]  /*22a0*/  LOP3.LUT R13, R13, R2, RZ, 0x3c, !PT ;  /* 0x000000020d0d7212 */ /* 0x000fe200078e3cff */
[----:B------:R-:W-:Y:S06]  /*22b0*/  @P2 BRA `(.L_x_35) ;  /* 0xfffffff000a02947 */ /* 0x000fec000383ffff */
[----:B------:R-:W-:Y:S01]  /*22c0*/  UIADD3 UR4, UPT, UPT, UR4, 0x20, URZ ;  /* 0x0000002004047890 */ /* 0x000fe2000fffe0ff */
[----:B------:R-:W-:-:S03]  /*22d0*/  SHF.L.U32 R2, R17, 0x1f, RZ ;  /* 0x0000001f11027819 */ /* 0x000fc600000006ff */
[----:B------:R-:W-:-:S09]  /*22e0*/  ULEA UR5, UR6, UR4, 0x3 ;  /* 0x0000000406057291 */ /* 0x000fd2000f8e18ff */
[----:B------:R-:W1:Y:S02]  /*22f0*/  SYNCS.PHASECHK.TRANS64.TRYWAIT P0, [UR5], R2 ;  /* 0x00000002ff0075a7 */ /* 0x000e640008001105 */
[----:B-1----:R-:W-:Y:S05]  /*2300*/  @!P0 BRA `(.L_x_36) ;  /* 0x0000006800b88947 */ /* 0x002fea0003800000 */
.L_x_136:
[----:B------:R-:W-:-:S04]  /*2310*/  UIADD3 UR6, UPT, UPT, UR6, 0x1, URZ ;  /* 0x0000000106067890 */ /* 0x000fc8000fffe0ff */
[----:B------:R-:W-:-:S04]  /*2320*/  UISETP.NE.AND UP0, UPT, UR6, 0x4, UPT ;  /* 0x000000040600788c */ /* 0x000fc8000bf05270 */
[----:B------:R-:W-:Y:S02]  /*2330*/  USEL UR7, URZ, 0x1, UP0 ;  /* 0x00000001ff077887 */ /* 0x000fe40008000000 */
[----:B------:R-:W-:-:S04]  /*2340*/  USEL UR6, UR6, URZ, UP0 ;  /* 0x000000ff06067287 */ /* 0x000fc80008000000 */
[----:B------:R-:W-:Y:S01]  /*2350*/  ULEA UR5, UR6, UR4, 0x3 ;  /* 0x0000000406057291 */ /* 0x000fe2000f8e18ff */
[----:B-1----:R-:W-:-:S04]  /*2360*/  LOP3.LUT R2, R17, UR7, RZ, 0x3c, !PT ;  /* 0x0000000711027c12 */ /* 0x002fc8000f8e3cff */
[----:B------:R-:W-:-:S04]  /*2370*/  SHF.L.U32 R3, R2, 0x1f, RZ ;  /* 0x0000001f02037819 */ /* 0x000fc800000006ff */
[----:B------:R-:W1:Y:S02]  /*2380*/  SYNCS.PHASECHK.TRANS64.TRYWAIT P0, [UR5], R3 ;  /* 0x00000003ff0075a7 */ /* 0x000e640008001105 */
[----:B-1----:R-:W-:Y:S05]  /*2390*/  @!P0 BRA `(.L_x_37) ;  /* 0x0000006800ac8947 */ /* 0x002fea0003800000 */
.L_x_138:
[----:B------:R-:W-:-:S04]  /*23a0*/  UIADD3 UR6, UPT, UPT, UR6, 0x1, URZ ;  /* 0x0000000106067890 */ /* 0x000fc8000fffe0ff */
[----:B------:R-:W-:-:S04]  /*23b0*/  UISETP.NE.AND UP0, UPT, UR6, 0x4, UPT ;  /* 0x000000040600788c */ /* 0x000fc8000bf05270 */
[----:B------:R-:W-:Y:S02]  /*23c0*/  USEL UR7, URZ, 0x1, UP0 ;  /* 0x00000001ff077887 */ /* 0x000fe40008000000 */
[----:B------:R-:W-:-:S04]  /*23d0*/  USEL UR6, UR6, URZ, UP0 ;  /* 0x000000ff06067287 */ /* 0x000fc80008000000 */
[----:B------:R-:W-:Y:S01]  /*23e0*/  ULEA UR5, UR6, UR4, 0x3 ;  /* 0x0000000406057291 */ /* 0x000fe2000f8e18ff */
[----:B------:R-:W-:-:S04]  /*23f0*/  LOP3.LUT R2, R2, UR7, RZ, 0x3c, !PT ;  /* 0x0000000702027c12 */ /* 0x000fc8000f8e3cff */
[----:B-1----:R-:W-:-:S04]  /*2400*/  SHF.L.U32 R3, R2, 0x1f, RZ ;  /* 0x0000001f02037819 */ /* 0x002fc800000006ff */
[----:B------:R-:W1:Y:S02]  /*2410*/  SYNCS.PHASECHK.TRANS64.TRYWAIT P0, [UR5], R3 ;  /* 0x00000003ff0075a7 */ /* 0x000e640008001105 */
[----:B-1----:R-:W-:Y:S05]  /*2420*/  @!P0 BRA `(.L_x_38) ;  /* 0x0000006800a08947 */ /* 0x002fea0003800000 */
.L_x_140:
[----:B------:R-:W-:-:S04]  /*2430*/  UIADD3 UR6, UPT, UPT, UR6, 0x1, URZ ;  /* 0x0000000106067890 */ /* 0x000fc8000fffe0ff */
[----:B------:R-:W-:-:S04]  /*2440*/  UISETP.NE.AND UP0, UPT, UR6, 0x4, UPT ;  /* 0x000000040600788c */ /* 0x000fc8000bf05270 */
[----:B------:R-:W-:Y:S02]  /*2450*/  USEL UR5, URZ, 0x1, UP0 ;  /* 0x00000001ff057887 */ /* 0x000fe40008000000 */
[----:B------:R-:W-:-:S04]  /*2460*/  USEL UR6, UR6, URZ, UP0 ;  /* 0x000000ff06067287 */ /* 0x000fc80008000000 */
[----:B------:R-:W-:Y:S01]  /*2470*/  ULEA UR6, UR6, UR4, 0x3 ;  /* 0x0000000406067291 */ /* 0x000fe2000f8e18ff */
[----:B------:R-:W-:-:S04]  /*2480*/  LOP3.LUT R2, R2, UR5, RZ, 0x3c, !PT ;  /* 0x0000000502027c12 */ /* 0x000fc8000f8e3cff */
[----:B------:R-:W-:Y:S01]  /*2490*/  SHF.L.U32 R2, R2, 0x1f, RZ ;  /* 0x0000001f02027819 */ /* 0x000fe200000006ff */
[----:B-1--4-:R-:W-:-:S07]  /*24a0*/  IMAD.U32 R0, RZ, RZ, UR6 ;  /* 0x00000006ff007e24 */ /* 0x012fce000f8e00ff */
.L_x_39:
[----:B-1----:R1:W2:Y:S02]  /*24b0*/  SYNCS.PHASECHK.TRANS64.TRYWAIT P0, [R0+URZ], R2 ;  /* 0x00000002000075a7 */ /* 0x0022a400080011ff */
[----:B--2---:R-:W-:Y:S05]  /*24c0*/  @!P0 NANOSLEEP.SYNCS 0x989680 ;  /* 0x009896800000895d */ /* 0x004fea0003900000 */
[----:B------:R-:W2:Y:S02]  /*24d0*/  @!P0 SYNCS.PHASECHK.TRANS64 P0, [R0+URZ], R2 ;  /* 0x00000002000085a7 */ /* 0x000ea400080010ff */
[----:B--2---:R-:W-:Y:S05]  /*24e0*/  @P0 EXIT ;  /* 0x000000000000094d */ /* 0x004fea0003800000 */
[----:B------:R-:W-:Y:S05]  /*24f0*/  BRA `(.L_x_39) ;  /* 0xfffffffc00ec7947 */ /* 0x000fea000383ffff */
.L_x_17:
[----:B------:R-:W-:-:S04]  /*2500*/  UISETP.NE.AND UP1, UPT, UR37, URZ, UPT ;  /* 0x000000ff2500728c */ /* 0x000fc8000bf25270 */
[----:B------:R-:W-:-:S09]  /*2510*/  UISETP.NE.OR UP1, UPT, UR8, 0x1, UP1 ;  /* 0x000000010800788c */ /* 0x000fd20008f25670 */
[----:B------:R-:W-:Y:S05]  /*2520*/  BRA.U UP1, `(.L_x_40) ;  /* 0x0000000501487547 */ /* 0x000fea000b800000 */
[----:B------:R-:W-:Y:S01]  /*2530*/  ISETP.NE.AND P2, PT, R2, RZ, PT ;  /* 0x000000ff0200720c */ /* 0x000fe20003f45270 */
[----:B------:R-:W-:Y:S01]  /*2540*/  IMAD.MOV.U32 R12, RZ, RZ, 0x1 ;  /* 0x00000001ff0c7424 */ /* 0x000fe200078e00ff */
[----:B------:R-:W-:Y:S02]  /*2550*/  CS2R R10, SRZ ;  /* 0x00000000000a7805 */ /* 0x000fe4000001ff00 */
[----:B------:R-:W-:Y:S01]  /*2560*/  CS2R R8, SRZ ;  /* 0x0000000000087805 */ /* 0x000fe2000001ff00 */
[----:B------:R-:W-:Y:S01]  /*2570*/  UMOV UR4, 0x400 ;  /* 0x0000040000047882 */ /* 0x000fe20000000000 */
[----:B------:R-:W-:Y:S01]  /*2580*/  UMOV UR6, URZ ;  /* 0x000000ff00067c82 */ /* 0x000fe20008000000 */
[----:B------:R-:W-:-:S12]  /*2590*/  ULEA UR37, UR37, UR4, 0x18 ;  /* 0x0000000425257291 */ /* 0x000fd8000f8ec0ff */
.L_x_44:
[----:B------:R-:W-:Y:S02]  /*25a0*/  LEA R0, R8, UR37, 0x3 ;  /* 0x0000002508007c11 */ /* 0x000fe4000f8e18ff */
[----:B------:R-:W-:-:S03]  /*25b0*/  SHF.L.U32 R4, R9, 0x1f, RZ ;  /* 0x0000001f09047819 */ /* 0x000fc600000006ff */
[----:B------:R-:W-:Y:S01]  /*25c0*/  VIADD R5, R0, 0x100 ;  /* 0x0000010000057836 */ /* 0x000fe20000000000 */
[----:B------:R-:W1:Y:S02]  /*25d0*/  SYNCS.PHASECHK.TRANS64.TRYWAIT P0, [R0+URZ+0xf0], R4 ;  /* 0x0000f004000075a7 */ /* 0x000e6400080011ff */
[----:B-1----:R-:W-:Y:S05]  /*25e0*/  @!P0 BRA `(.L_x_41) ;  /* 0x0000006800488947 */ /* 0x002fea0003800000 */
.L_x_141:
[----:B------:R-:W-:Y:S01]  /*25f0*/  ULEA UR5, UR6, UR37, 0x3 ;  /* 0x0000002506057291 */ /* 0x000fe2000f8e18ff */
[----:B-1----:R-:W-:Y:S01]  /*2600*/  PRMT R0, RZ, 0x654, R5 ;  /* 0x00000654ff007816 */ /* 0x002fe20000000005 */
[----:B------:R-:W-:Y:S01]  /*2610*/  @!P2 IMAD.MOV.U32 R4, RZ, RZ, 0x10 ;  /* 0x00000010ff04a424 */ /* 0x000fe200078e00ff */
[----:B------:R-:W-:Y:S01]  /*2620*/  SHF.L.U32 R5, R12, 0x1f, RZ ;  /* 0x0000001f0c057819 */ /* 0x000fe200000006ff */
[----:B------:R-:W-:Y:S01]  /*2630*/  UIADD3 UR4, UPT, UPT, UR5, 0x90, URZ ;  /* 0x0000009005047890 */ /* 0x000fe2000fffe0ff */
[----:B------:R1:W-:Y:S05]  /*2640*/  SYNCS.ARRIVE.TRANS64.RED.A1T0 RZ, [R0+URZ], RZ ;  /* 0x000000ff00ff79a7 */ /* 0x0003ea00081004ff */
[----:B------:R-:W-:Y:S01]  /*2650*/  IMAD.U32 R6, RZ, RZ, UR4 ;  /* 0x00000004ff067e24 */ /* 0x000fe2000f8e00ff */
[----:B------:R-:W2:Y:S04]  /*2660*/  SYNCS.PHASECHK.TRANS64.TRYWAIT P0, [UR5+0xa0], R5 ;  /* 0x0000a005ff0075a7 */ /* 0x000ea80008001105 */
[----:B------:R-:W-:Y:S01]  /*2670*/  PRMT R6, R2, 0x654, R6 ;  /* 0x0000065402067816 */ /* 0x000fe20000000006 */
[----:B-12---:R-:W-:Y:S06]  /*2680*/  @!P0 BRA `(.L_x_42) ;  /* 0x0000006800348947 */ /* 0x006fec0003800000 */
.L_x_143:
[----:B------:R-:W-:Y:S01]  /*2690*/  ULEA UR4, UR6, UR37, 0x4 ;  /* 0x0000002506047291 */ /* 0x000fe2000f8e20ff */
[----:B------:R-:W-:Y:S01]  /*26a0*/  SEL R3, R6, R3, !P2 ;  /* 0x0000000306037207 */ /* 0x000fe20005000000 */
[----:B------:R-:W-:Y:S01]  /*26b0*/  UIADD3 UR5, UPT, UPT, UR5, 0x90, URZ ;  /* 0x0000009005057890 */ /* 0x000fe2000fffe0ff */
[----:B-1----:R-:W-:Y:S01]  /*26c0*/  LEA R0, R11, UR37, 0x3 ;  /* 0x000000250b007c11 */ /* 0x002fe2000f8e18ff */
[----:B------:R-:W-:Y:S01]  /*26d0*/  UIADD3 UR4, UPT, UPT, UR4, 0x120, URZ ;  /* 0x0000012004047890 */ /* 0x000fe2000fffe0ff */
[----:B------:R1:W-:Y:S01]  /*26e0*/  @!P2 SYNCS.ARRIVE.TRANS64.RED RZ, [R3+URZ], R4 ;  /* 0x0000000403ffa9a7 */ /* 0x0003e200080004ff */
[----:B------:R-:W-:Y:S01]  /*26f0*/  UIADD3 UR6, UPT, UPT, UR6, 0x1, URZ ;  /* 0x0000000106067890 */ /* 0x000fe2000fffe0ff */
[----:B------:R-:W-:-:S03]  /*2700*/  VIADD R8, R8, 0x1 ;  /* 0x0000000108087836 */ /* 0x000fc60000000000 */
[----:B------:R-:W-:Y:S02]  /*2710*/  UISETP.NE.AND UP0, UPT, UR6, 0x2, UPT ;  /* 0x000000020600788c */ /* 0x000fe4000bf05270 */
[----:B------:R-:W-:Y:S01]  /*2720*/  ISETP.NE.AND P0, PT, R8, 0x2, PT ;  /* 0x000000020800780c */ /* 0x000fe20003f05270 */
[----:B------:R-:W-:Y:S06]  /*2730*/  UGETNEXTWORKID.BROADCAST [UR4], [UR5] ;  /* 0x00000000040073ca */ /* 0x000fec0008000100 */
[----:B------:R-:W-:Y:S02]  /*2740*/  USEL UR4, URZ, 0x1, UP0 ;  /* 0x00000001ff047887 */ /* 0x000fe40008000000 */
[----:B------:R-:W-:-:S04]  /*2750*/  USEL UR6, UR6, URZ, UP0 ;  /* 0x000000ff06067287 */ /* 0x000fc80008000000 */
[----:B------:R-:W-:Y:S02]  /*2760*/  LOP3.LUT R12, R12, UR4, RZ, 0x3c, !PT ;  /* 0x000000040c0c7c12 */ /* 0x000fe4000f8e3cff */
[----:B-1----:R-:W-:-:S04]  /*2770*/  SHF.L.U32 R4, R10, 0x1f, RZ ;  /* 0x0000001f0a047819 */ /* 0x002fc800000006ff */
[----:B------:R-:W1:Y:S02]  /*2780*/  SYNCS.PHASECHK.TRANS64.TRYWAIT P1, [R0+URZ+0x90], R4 ;  /* 0x00009004000075a7 */ /* 0x000e6400080211ff */
[----:B-1----:R-:W-:Y:S05]  /*2790*/  @!P1 BRA `(.L_x_43) ;  /* 0x0000006800089947 */ /* 0x002fea0003800000 */
.L_x_144:
[C---:B-1----:R-:W-:Y:S01]  /*27a0*/  LEA R4, R11.reuse, UR37, 0x4 ;  /* 0x000000250b047c11 */ /* 0x042fe2000f8e20ff */
[----:B------:R-:W-:Y:S01]  /*27b0*/  VIADD R0, R0, 0xa0 ;  /* 0x000000a000007836 */ /* 0x000fe20000000000 */
[----:B------:R-:W-:Y:S01]  /*27c0*/  SEL R8, R8, RZ, P0 ;  /* 0x000000ff08087207 */ /* 0x000fe20000000000 */
[----:B------:R-:W-:-:S03]  /*27d0*/  VIADD R11, R11, 0x1 ;  /* 0x000000010b0b7836 */ /* 0x000fc60000000000 */
[----:B------:R-:W1:Y:S01]  /*27e0*/  LDS.128 R4, [R4+0x120] ;  /* 0x0001200004047984 */ /* 0x000e620000000c00 */
[----:B------:R-:W-:Y:S02]  /*27f0*/  PRMT R0, RZ, 0x654, R0 ;  /* 0x00000654ff007816 */ /* 0x000fe40000000000 */
[C---:B------:R-:W-:Y:S01]  /*2800*/  ISETP.NE.AND P1, PT, R11.reuse, 0x2, PT ;  /* 0x000000020b00780c */ /* 0x040fe20003f25270 */
[----:B------:R-:W-:Y:S01]  /*2810*/  @!PT LDS RZ, [RZ] ;  /* 0x00000000fffff984 */ /* 0x000fe20000000800 */
[----:B------:R-:W-:Y:S01]  /*2820*/  @!PT LDS RZ, [RZ] ;  /* 0x00000000fffff984 */ /* 0x000fe20000000800 */
[----:B------:R-:W-:Y:S01]  /*2830*/  @!PT LDS RZ, [RZ] ;  /* 0x00000000fffff984 */ /* 0x000fe20000000800 */
[----:B------:R-:W-:Y:S01]  /*2840*/  @!PT LDS RZ, [RZ] ;  /* 0x00000000fffff984 */ /* 0x000fe20000000800 */
[----:B------:R2:W-:Y:S06]  /*2850*/  MEMBAR.ALL.CTA ;  /* 0x0000000000007992 */ /* 0x0005ec0000008000 */
[----:B--2---:R-:W2:Y:S01]  /*2860*/  FENCE.VIEW.ASYNC.S ;  /* 0x00000000000073c6 */ /* 0x004ea20000000000 */
[----:B------:R-:W-:Y:S01]  /*2870*/  SEL R11, R11, RZ, P1 ;  /* 0x000000ff0b0b7207 */ /* 0x000fe20000800000 */
[----:B--2---:R2:W-:Y:S01]  /*2880*/  SYNCS.ARRIVE.TRANS64.RED.A1T0 RZ, [R0+URZ], RZ ;  /* 0x000000ff00ff79a7 */ /* 0x0045e200081004ff */
[----:B-1----:R-:W-:-:S02]  /*2890*/  LOP3.LUT P3, RZ, R6, 0x1, RZ, 0xc0, !PT ;  /* 0x0000000106ff7812 */ /* 0x002fc4000786c0ff */
[----:B------:R-:W-:-:S04]  /*28a0*/  SEL R4, RZ, 0x1, P1 ;  /* 0x00000001ff047807 */ /* 0x000fc80000800000 */
[----:B------:R-:W-:Y:S02]  /*28b0*/  LOP3.LUT R10, R10, R4, RZ, 0x3c, !PT ;  /* 0x000000040a0a7212 */ /* 0x000fe400078e3cff */
[----:B--2---:R-:W-:-:S04]  /*28c0*/  SEL R0, RZ, 0x1, P0 ;  /* 0x00000001ff007807 */ /* 0x004fc80000000000 */
[----:B------:R-:W-:Y:S01]  /*28d0*/  LOP3.LUT R9, R9, R0, RZ, 0x3c, !PT ;  /* 0x0000000009097212 */ /* 0x000fe200078e3cff */
[----:B------:R-:W-:Y:S06]  /*28e0*/  @P3 BRA `(.L_x_44) ;  /* 0xfffffffc002c3947 */ /* 0x000fec000383ffff */
[----:B------:R-:W-:Y:S01]  /*28f0*/  ULEA UR5, UR6, UR37, 0x3 ;  /* 0x0000002506057291 */ /* 0x000fe2000f8e18ff */
[----:B------:R-:W-:-:S08]  /*2900*/  SHF.L.U32 R2, R12, 0x1f, RZ ;  /* 0x0000001f0c027819 */ /* 0x000fd000000006ff */
[----:B------:R-:W1:Y:S02]  /*2910*/  SYNCS.PHASECHK.TRANS64 P0, [UR5+0xa0], R2 ;  /* 0x0000a002ff0075a7 */ /* 0x000e640008001005 */
[----:B-1----:R-:W-:Y:S05]  /*2920*/  @P0 BRA `(.L_x_45) ;  /* 0x0000000000080947 */ /* 0x002fea0003800000 */
[----:B------:R-:W1:Y:S02]  /*2930*/  SYNCS.PHASECHK.TRANS64.TRYWAIT P0, [UR5+0xa0], R2 ;  /* 0x0000a002ff0075a7 */ /* 0x000e640008001105 */
[----:B-1----:R-:W-:Y:S05]  /*2940*/  @!P0 BRA `(.L_x_46) ;  /* 0x0000006400b08947 */ /* 0x002fea0003800000 */
.L_x_45:
[----:B------:R-:W-:-:S04]  /*2950*/  UIADD3 UR4, UPT, UPT, UR6, 0x1, URZ ;  /* 0x0000000106047890 */ /* 0x000fc8000fffe0ff */
[----:B------:R-:W-:-:S04]  /*2960*/  UISETP.NE.AND UP0, UPT, UR4, 0x2, UPT ;  /* 0x000000020400788c */ /* 0x000fc8000bf05270 */
[----:B------:R-:W-:Y:S02]  /*2970*/  USEL UR7, URZ, 0x1, UP0 ;  /* 0x00000001ff077887 */ /* 0x000fe40008000000 */
[----:B------:R-:W-:-:S04]  /*2980*/  USEL UR4, UR4, URZ, UP0 ;  /* 0x000000ff04047287 */ /* 0x000fc80008000000 */
[----:B------:R-:W-:Y:S01]  /*2990*/  ULEA UR4, UR4, UR37, 0x3 ;  /* 0x0000002504047291 */ /* 0x000fe2000f8e18ff */
[----:B-1----:R-:W-:-:S04]  /*29a0*/  LOP3.LUT R2, R12, UR7, RZ, 0x3c, !PT ;  /* 0x000000070c027c12 */ /* 0x002fc8000f8e3cff */
[----:B------:R-:W-:-:S04]  /*29b0*/  SHF.L.U32 R0, R2, 0x1f, RZ ;  /* 0x0000001f02007819 */ /* 0x000fc800000006ff */
[----:B------:R-:W1:Y:S02]  /*29c0*/  SYNCS.PHASECHK.TRANS64 P0, [UR4+0xa0], R0 ;  /* 0x0000a000ff0075a7 */ /* 0x000e640008001004 */
[----:B-1----:R-:W-:Y:S05]  /*29d0*/  @P0 EXIT ;  /* 0x000000000000094d */ /* 0x002fea0003800000 */
[----:B------:R-:W-:Y:S02]  /*29e0*/  SHF.L.U32 R2, R2, 0x1f, RZ ;  /* 0x0000001f02027819 */ /* 0x000fe400000006ff */
[----:B------:R-:W-:-:S07]  /*29f0*/  MOV R0, UR4 ;  /* 0x0000000400007c02 */ /* 0x000fce0008000f00 */
.L_x_47:
[----:B-1----:R1:W2:Y:S02]  /*2a00*/  SYNCS.PHASECHK.TRANS64.TRYWAIT P0, [R0+URZ+0xa0], R2 ;  /* 0x0000a002000075a7 */ /* 0x0022a400080011ff */
[----:B--2---:R-:W-:Y:S05]  /*2a10*/  @!P0 NANOSLEEP.SYNCS 0x989680 ;  /* 0x009896800000895d */ /* 0x004fea0003900000 */
[----:B------:R-:W2:Y:S02]  /*2a20*/  @!P0 SYNCS.PHASECHK.TRANS64 P0, [R0+URZ+0xa0], R2 ;  /* 0x0000a002000085a7 */ /* 0x000ea400080010ff */
[----:B--2---:R-:W-:Y:S05]  /*2a30*/  @P0 EXIT ;  /* 0x000000000000094d */ /* 0x004fea0003800000 */
[----:B------:R-:W-:Y:S05]  /*2a40*/  BRA `(.L_x_47) ;  /* 0xfffffffc00ec7947 */ /* 0x000fea000383ffff */
.L_x_40:
[----:B------:R-:W-:-:S09]  /*2a50*/  UISETP.NE.AND UP1, UPT, UR8, URZ, UPT ;  /* 0x000000ff0800728c */ /* 0x000fd2000bf25270 */
[----:B------:R-:W-:Y:S05]  /*2a60*/  BRA.U UP1, `(.L_x_48) ;  /* 0x0000000d01b47547 */ /* 0x000fea000b800000 */
[----:B------:R-:W-:Y:S01]  /*2a70*/  UMOV UR4, 0x40 ;  /* 0x0000004000047882 */ /* 0x000fe20000000000 */
[----:B------:R-:W-:Y:S01]  /*2a80*/  NOP ;  /* 0x0000000000007918 */ /* 0x000fe20000000000 */
[----:B------:R-:W-:Y:S01]  /*2a90*/  ULEA UR4, UR37, UR4, 0x18 ;  /* 0x0000000425047291 */ /* 0x000fe2000f8ec0ff */
[----:B------:R-:W-:Y:S02]  /*2aa0*/  UMOV UR5, 0x400 ;  /* 0x0000040000057882 */ /* 0x000fe40000000000 */
[----:B------:R-:W-:-:S06]  /*2ab0*/  ULEA UR37, UR37, UR5, 0x18 ;  /* 0x0000000525257291 */ /* 0x000fcc000f8ec0ff */
[----:B------:R-:W1:Y:S02]  /*2ac0*/  LDS.U8 R0, [UR4+0x1c] ;  /* 0x00001c04ff007984 */ /* 0x000e640008000000 */
[----:B-1----:R-:W-:-:S13]  /*2ad0*/  ISETP.NE.AND P0, PT, R0, RZ, PT ;  /* 0x000000ff0000720c */ /* 0x002fda0003f05270 */
[----:B------:R-:W-:Y:S05]  /*2ae0*/  @P0 BRA `(.L_x_49) ;  /* 0x0000000000580947 */ /* 0x000fea0003800000 */
[----:B------:R-:W-:-:S13]  /*2af0*/  ELECT P0, URZ, PT ;  /* 0x0000000000ff782f */ /* 0x000fda0003800000 */
[----:B------:R-:W-:Y:S05]  /*2b00*/  @!P0 BRA `(.L_x_50) ;  /* 0x0000000000608947 */ /* 0x000fea0003800000 */
[----:B------:R-:W-:Y:S01]  /*2b10*/  UMOV UR5, 0x10 ;  /* 0x0000001000057882 */ /* 0x000fe20000000000 */
[----:B------:R-:W-:Y:S01]  /*2b20*/  HFMA2 R0, -RZ, RZ, 0, 5.9604644775390625e-08 ;  /* 0x00000001ff007431 */ /* 0x000fe200000001ff */
[----:B------:R-:W-:-:S03]  /*2b30*/  MOV R2, 0xffff ;  /* 0x0000ffff00027802 */ /* 0x000fc60000000f00 */
[----:B------:R-:W-:Y:S04]  /*2b40*/  DEPBAR.LE SB1, 0x36 ;  /* 0x00009d800000791a */ /* 0x000fe80000000000 */
[----:B------:R-:W1:Y:S02]  /*2b50*/  UTCATOMSWS.FIND_AND_SET.ALIGN UP0, UR5, UR5 ;  /* 0x00000005000575e3 */ /* 0x000e640008000800 */
[----:B-1----:R-:W-:Y:S01]  /*2b60*/  MOV R3, UR5 ;  /* 0x0000000500037c02 */ /* 0x002fe20008000f00 */
[----:B------:R-:W-:Y:S06]  /*2b70*/  BRA.U UP0, `(.L_x_51) ;  /* 0x0000000100187547 */ /* 0x000fec000b800000 */
.L_x_52:
[----:B------:R-:W-:Y:S05]  /*2b80*/  NANOSLEEP 0x64 ;  /* 0x000000640000795d */ /* 0x000fea0003800000 */
[----:B------:R-:W-:-:S05]  /*2b90*/  UMOV UR5, 0x10 ;  /* 0x0000001000057882 */ /* 0x000fca0000000000 */
[----:B------:R-:W-:Y:S04]  /*2ba0*/  DEPBAR.LE SB1, 0x36 ;  /* 0x00009d800000791a */ /* 0x000fe80000000000 */
[----:B------:R-:W1:Y:S02]  /*2bb0*/  UTCATOMSWS.FIND_AND_SET.ALIGN UP0, UR5, UR5 ;  /* 0x00000005000575e3 */ /* 0x000e640008000800 */
[----:B-1----:R-:W-:Y:S01]  /*2bc0*/  MOV R3, UR5 ;  /* 0x0000000500037c02 */ /* 0x002fe20008000f00 */
[----:B------:R-:W-:Y:S05]  /*2bd0*/  BRA.U !UP0, `(.L_x_52) ;  /* 0xfffffffd08e87547 */ /* 0x000fea000b83ffff */
.L_x_51:
[-C--:B------:R-:W-:Y:S02]  /*2be0*/  SHF.L.U32 R2, R2, R3.reuse, RZ ;  /* 0x0000000302027219 */ /* 0x080fe400000006ff */
[----:B------:R-:W-:Y:S01]  /*2bf0*/  SHF.L.U32 R0, R0, R3, RZ ;  /* 0x0000000300007219 */ /* 0x000fe200000006ff */
[----:B------:R-:W-:Y:S02]  /*2c00*/  IMAD.SHL.U32 R3, R3, 0x20, RZ ;  /* 0x0000002003037824 */ /* 0x000fe400078e00ff */
[----:B------:R1:W-:Y:S04]  /*2c10*/  ATOMS.OR RZ, [UR4+0x14], R2 ;  /* 0x00001402ffff798c */ /* 0x0003e8000b000004 */
[----:B------:R1:W-:Y:S04]  /*2c20*/  ATOMS.OR RZ, [UR4+0x18], R0 ;  /* 0x00001800ffff798c */ /* 0x0003e8000b000004 */
[----:B------:R1:W-:Y:S01]  /*2c30*/  STS [UR37+0x140], R3 ;  /* 0x00014003ff007988 */ /* 0x0003e20008000825 */
[----:B------:R-:W-:Y:S05]  /*2c40*/  BRA `(.L_x_50) ;  /* 0x0000000000107947 */ /* 0x000fea0003800000 */
.L_x_49:
[----:B------:R-:W-:Y:S02]  /*2c50*/  MOV R0, 0xffffffff ;  /* 0xffffffff00007802 */ /* 0x000fe40000000f00 */
[----:B------:R-:W-:-:S03]  /*2c60*/  MOV R2, 0x2c90 ;  /* 0x00002c9000027802 */ /* 0x000fc60000000f00 */
[----:B------:R1:W-:Y:S04]  /*2c70*/  STS [UR37+0x140], R0 ;  /* 0x00014000ff007988 */ /* 0x0003e80008000825 */
[----:B-1-3-5:R-:W-:Y:S05]  /*2c80*/  CALL.REL.NOINC `($__internal_1_$__cuda_sm10x_tcgen05_guardrail_trap_phase_invalid_during_alloc) ;  /* 0x0000006800f87944 */ /* 0x02afea0003c00000 */
.L_x_50:
[----:B------:R-:W-:Y:S05]  /*2c90*/  WARPSYNC.ALL ;  /* 0x0000000000007948 */ /* 0x000fea0003800000 */
[----:B------:R-:W2:Y:S01]  /*2ca0*/  S2UR UR5, SR_CgaCtaId ;  /* 0x00000000000579c3 */ /* 0x000ea20000008800 */
[----:B------:R-:W-:Y:S01]  /*2cb0*/  UMOV UR4, 0x400 ;  /* 0x0000040000047882 */ /* 0x000fe20000000000 */
[----:B------:R-:W-:-:S06]  /*2cc0*/  NOP ;  /* 0x0000000000007918 */ /* 0x000fcc0000000000 */
[----:B------:R-:W-:Y:S06]  /*2cd0*/  BAR.ARV 0x6, 0xa0 ;  /* 0x0182800000007b1d */ /* 0x000fec0000002000 */
[----:B------:R-:W4:Y:S01]  /*2ce0*/  LDCU UR7, c[0x0][0x38c] ;  /* 0x00007180ff0777ac */ /* 0x000f220008000800 */
[----:B------:R-:W-:Y:S01]  /*2cf0*/  IMAD.MOV.U32 R11, RZ, RZ, 0x1 ;  /* 0x00000001ff0b7424 */ /* 0x000fe200078e00ff */
[----:B------:R-:W-:Y:S01]  /*2d00*/  CS2R R8, SRZ ;  /* 0x0000000000087805 */ /* 0x000fe2000001ff00 */
[----:B------:R-:W-:Y:S01]  /*2d10*/  IMAD.MOV.U32 R10, RZ, RZ, RZ ;  /* 0x000000ffff0a7224 */ /* 0x000fe200078e00ff */
[----:B------:R-:W3:Y:S01]  /*2d20*/  LDCU UR6, c[0x0][0x38c] ;  /* 0x00007180ff0677ac */ /* 0x000ee20008000800 */
[----:B------:R-:W-:Y:S01]  /*2d30*/  UMOV UR15, URZ ;  /* 0x000000ff000f7c82 */ /* 0x000fe20008000000 */
[----:B------:R-:W-:Y:S01]  /*2d40*/  UMOV UR14, URZ ;  /* 0x000000ff000e7c82 */ /* 0x000fe20008000000 */
[----:B--2---:R-:W-:Y:S01]  /*2d50*/  ULEA UR5, UR5, UR4, 0x18 ;  /* 0x0000000405057291 */ /* 0x004fe2000f8ec0ff */
[----:B------:R-:W-:Y:S01]  /*2d60*/  UMOV UR24, 0x0 ;  /* 0x0000000000187882 */ /* 0x000fe20000000000 */
[----:B------:R-:W-:-:S02]  /*2d70*/  UMOV UR25, 0x8200010 ;  /* 0x0820001000197882 */ /* 0x000fc40000000000 */
[----:B------:R-:W-:Y:S02]  /*2d80*/  UIADD3 UR10, UPT, UPT, UR5, 0x8400, URZ ;  /* 0x00008400050a7890 */ /* 0x000fe4000fffe0ff */
[----:B------:R-:W-:Y:S02]  /*2d90*/  UIADD3 UR11, UPT, UPT, UR5, 0x18400, URZ ;  /* 0x00018400050b7890 */ /* 0x000fe4000fffe0ff */
[----:B----4-:R-:W-:Y:S01]  /*2da0*/  UIADD3 UR7, UPT, UPT, UR7, 0x3f, URZ ;  /* 0x0000003f07077890 */ /* 0x010fe2000fffe0ff */
[----:B-1----:R-:W1:Y:S01]  /*2db0*/  LDS R0, [UR5+0x140] ;  /* 0x00014005ff007984 */ /* 0x002e620008000800 */
[----:B------:R-:W-:Y:S02]  /*2dc0*/  USHF.R.U32.HI UR10, URZ, 0x4, UR10 ;  /* 0x00000004ff0a7899 */ /* 0x000fe4000801160a */
[----:B------:R-:W-:Y:S02]  /*2dd0*/  USHF.R.S32.HI UR4, URZ, 0x1f, UR7 ;  /* 0x0000001fff047899 */ /* 0x000fe40008011407 */
[----:B------:R-:W-:-:S02]  /*2de0*/  USHF.R.U32.HI UR11, URZ, 0x4, UR11 ;  /* 0x00000004ff0b7899 */ /* 0x000fc4000801160b */
[----:B------:R-:W-:Y:S02]  /*2df0*/  ULEA.HI UR4, UR4, UR7, URZ, 0x6 ;  /* 0x0000000704047291 */ /* 0x000fe4000f8f30ff */
[----:B------:R-:W-:Y:S02]  /*2e00*/  ULOP3.LUT UR10, UR10, 0x3fff, URZ, 0xc0, !UPT ;  /* 0x00003fff0a0a7892 */ /* 0x000fe4000f8ec0ff */
[----:B------:R-:W-:Y:S02]  /*2e10*/  USHF.R.S32.HI UR4, URZ, 0x6, UR4 ;  /* 0x00000006ff047899 */ /* 0x000fe40008011404 */
[----:B------:R-:W-:Y:S02]  /*2e20*/  ULOP3.LUT UR11, UR11, 0x3fff, URZ, 0xc0, !UPT ;  /* 0x00003fff0b0b7892 */ /* 0x000fe4000f8ec0ff */
[----:B------:R-:W-:Y:S01]  /*2e30*/  UISETP.LT.AND UP0, UPT, UR4, 0x1, UPT ;  /* 0x000000010400788c */ /* 0x000fe2000bf01270 */
[----:B------:R-:W-:Y:S01]  /*2e40*/  UMOV UR22, 0x0 ;  /* 0x0000000000167882 */ /* 0x000fe20000000000 */
[----:B------:R-:W-:-:S02]  /*2e50*/  UMOV UR23, 0x8200010 ;  /* 0x0820001000177882 */ /* 0x000fc40000000000 */
[----:B------:R-:W-:Y:S02]  /*2e60*/  USEL UR9, UR4, 0x1, !UP0 ;  /* 0x0000000104097887 */ /* 0x000fe4000c000000 */
[----:B------:R-:W-:Y:S02]  /*2e70*/  ULOP3.LUT UR10, UR10, 0x10000, URZ, 0xfc, !UPT ;  /* 0x000100000a0a7892 */ /* 0x000fe4000f8efcff */
[----:B------:R-:W-:Y:S02]  /*2e80*/  ULOP3.LUT UR11, UR11, 0x10000, URZ, 0xfc, !UPT ;  /* 0x000100000b0b7892 */ /* 0x000fe4000f8efcff */
[----:B------:R-:W-:Y:S02]  /*2e90*/  UIADD3 UR9, UPT, UPT, -UR9, URZ, URZ ;  /* 0x000000ff09097290 */ /* 0x000fe4000fffe1ff */
[----:B---3--:R-:W-:Y:S01]  /*2ea0*/  UISETP.GE.AND UP3, UPT, UR6, 0x1, UPT ;  /* 0x000000010600788c */ /* 0x008fe2000bf66270 */
[----:B------:R-:W-:Y:S01]  /*2eb0*/  UMOV UR20, 0x0 ;  /* 0x0000000000147882 */ /* 0x000fe20000000000 */
[----:B------:R-:W-:Y:S01]  /*2ec0*/  UMOV UR21, 0x8200010 ;  /* 0x0820001000157882 */ /* 0x000fe20000000000 */
[----:B------:R-:W-:Y:S01]  /*2ed0*/  UMOV UR18, 0x0 ;  /* 0x0000000000127882 */ /* 0x000fe20000000000 */
[----:B------:R-:W-:Y:S01]  /*2ee0*/  UMOV UR19, 0x8200010 ;  /* 0x0820001000137882 */ /* 0x000fe20000000000 */
[----:B-1----:R-:W-:-:S15]  /*2ef0*/  R2UR UR16, R0 ;  /* 0x00000000001072ca */ /* 0x002fde00000e0000 */
.L_x_59:
[----:B------:R-:W-:Y:S02]  /*2f00*/  LEA R0, R10, UR5, 0x3 ;  /* 0x000000050a007c11 */ /* 0x000fe4000f8e18ff */
[----:B------:R-:W-:Y:S02]  /*2f10*/  SHF.L.U32 R2, R9, 0x1f, RZ ;  /* 0x0000001f09027819 */ /* 0x000fe400000006ff */
[----:B------:R-:W-:Y:S01]  /*2f20*/  PLOP3.LUT P0, PT, PT, PT, UP3, 0x80, 0x8 ;  /* 0x000000000008781c */ /* 0x000fe20003f0f038 */
[----:B------:R-:W-:Y:S01]  /*2f30*/  VIADD R3, R0, 0xa0 ;  /* 0x000000a000037836 */ /* 0x000fe20000000000 */
[----:B-1----:R-:W1:Y:S02]  /*2f40*/  SYNCS.PHASECHK.TRANS64.TRYWAIT P1, [R0+URZ+0x90], R2 ;  /* 0x00009002000075a7 */ /* 0x002e6400080211ff */
[----:B-1-3--:R-:W-:Y:S09]  /*2f50*/  @!P1 BRA `(.L_x_53) ;  /* 0x0000006000449947 */ /* 0x00aff20003800000 */
.L_x_146:
[----:B------:R-:W-:Y:S01]  /*2f60*/  LEA R4, R10, UR5, 0x4 ;  /* 0x000000050a047c11 */ /* 0x000fe2000f8e20ff */
[----:B------:R-:W-:Y:S01]  /*2f70*/  @UP3 ULEA UR6, UR14, UR5, 0x3 ;  /* 0x000000050e063291 */ /* 0x000fe2000f8e18ff */
[----:B------:R-:W-:Y:S01]  /*2f80*/  PLOP3.LUT P2, PT, PT, PT, PT, 0x80, 0x8 ;  /* 0x000000000008781c */ /* 0x000fe20003f4f070 */
[----:B------:R-:W-:Y:S01]  /*2f90*/  ULEA UR7, UR15, UR5, 0x3 ;  /* 0x000000050f077291 */ /* 0x000fe2000f8e18ff */
[----:B------:R-:W-:Y:S01]  /*2fa0*/  PRMT R3, RZ, 0x654, R3 ;  /* 0x00000654ff037816 */ /* 0x000fe20000000003 */
[----:B------:R-:W-:Y:S01]  /*2fb0*/  ULEA UR8, UR15, UR16, 0x7 ;  /* 0x000000100f087291 */ /* 0x000fe2000f8e38ff */
[----:B------:R-:W2:Y:S01]  /*2fc0*/  LDS.128 R4, [R4+0x120] ;  /* 0x0001200004047984 */ /* 0x000ea20000000c00 */
[----:B-1----:R-:W-:Y:S02]  /*2fd0*/  @P0 SHF.L.U32 R2, R8, 0x1f, RZ ;  /* 0x0000001f08020819 */ /* 0x002fe400000006ff */
[----:B------:R-:W-:Y:S01]  /*2fe0*/  SHF.L.U32 R0, R11, 0x1f, RZ ;  /* 0x0000001f0b007819 */ /* 0x000fe200000006ff */
[----:B------:R-:W-:Y:S01]  /*2ff0*/  @!PT LDS RZ, [RZ] ;  /* 0x00000000fffff984 */ /* 0x000fe20000000800 */
[----:B------:R-:W-:Y:S01]  /*3000*/  @!PT LDS RZ, [RZ] ;  /* 0x00000000fffff984 */ /* 0x000fe20000000800 */
[----:B------:R-:W-:Y:S01]  /*3010*/  @!PT LDS RZ, [RZ] ;  /* 0x00000000fffff984 */ /* 0x000fe20000000800 */
[----:B------:R-:W-:Y:S01]  /*3020*/  @!PT LDS RZ, [RZ] ;  /* 0x00000000fffff984 */ /* 0x000fe20000000800 */
[----:B------:R1:W-:Y:S06]  /*3030*/  MEMBAR.ALL.CTA ;  /* 0x0000000000007992 */ /* 0x0003ec0000008000 */
[----:B-1----:R-:W1:Y:S02]  /*3040*/  FENCE.VIEW.ASYNC.S ;  /* 0x00000000000073c6 */ /* 0x002e640000000000 */
[----:B-1----:R1:W-:Y:S01]  /*3050*/  SYNCS.ARRIVE.TRANS64.RED.A1T0 RZ, [R3+URZ], RZ ;  /* 0x000000ff03ff79a7 */ /* 0x0023e200081004ff */
[----:B------:R1:W3:Y:S01]  /*3060*/  @P0 SYNCS.PHASECHK.TRANS64.TRYWAIT P2, [UR6], R2 ;  /* 0x00000002ff0005a7 */ /* 0x0002e20008041106 */
[----:B--2---:R-:W-:Y:S01]  /*3070*/  LOP3.LUT P1, RZ, R6, 0x1, RZ, 0xc0, !PT ;  /* 0x0000000106ff7812 */ /* 0x004fe2000782c0ff */
[----:B------:R-:W2:Y:S02]  /*3080*/  SYNCS.PHASECHK.TRANS64.TRYWAIT P0, [UR7+0xd0], R0 ;  /* 0x0000d000ff0075a7 */ /* 0x000ea40008001107 */
[----:B-123--:R-:W-:Y:S10]  /*3090*/  @!P0 BRA `(.L_x_54) ;  /* 0x0000006000088947 */ /* 0x00eff40003800000 */
.L_x_148:
[----:B------:R-:W-:Y:S01]  /*30a0*/  IADD3 R10, PT, PT, R10, 0x1, RZ ;  /* 0x000000010a0a7810 */ /* 0x000fe20007ffe0ff */
[----:B------:R-:W-:Y:S06]  /*30b0*/  BRA.U !UP3, `(.L_x_55) ;  /* 0x000000010bc07547 */ /* 0x000fec000b800000 */
[----:B------:R-:W-:Y:S01]  /*30c0*/  UPLOP3.LUT UP4, UPT, UPT, UPT, UPT, 0x40, 0x4 ;  /* 0x000000000004789c */ /* 0x000fe20003f8e870 */
[----:B------:R-:W-:Y:S01]  /*30d0*/  UMOV UR13, UR9 ;  /* 0x00000009000d7c82 */ /* 0x000fe20008000000 */
[----:B------:R-:W-:Y:S01]  /*30e0*/  UMOV UR12, UR4 ;  /* 0x00000004000c7c82 */ /* 0x000fe20008000000 */
[----:B------:R-:W-:-:S08]  /*30f0*/  UMOV UR17, UR14 ;  /* 0x0000000e00117c82 */ /* 0x000fd00008000000 */
.L_x_58:
[----:B------:R-:W-:Y:S02]  /*3100*/  UIADD3 UR13, UPT, UPT, UR13, 0x1, URZ ;  /* 0x000000010d0d7890 */ /* 0x000fe4000fffe0ff */
[----:B--2---:R-:W-:Y:S02]  /*3110*/  ULEA UR6, UR17, UR5, 0x3 ;  /* 0x0000000511067291 */ /* 0x004fe4000f8e18ff */
[----:B------:R-:W-:Y:S01]  /*3120*/  UISETP.NE.AND UP0, UPT, UR13, URZ, UPT ;  /* 0x000000ff0d00728c */ /* 0x000fe2000bf05270 */
[----:B---3--:R-:W-:Y:S10]  /*3130*/  @P2 BRA `(.L_x_56) ;  /* 0x00000000000c2947 */ /* 0x008ff40003800000 */
[----:B-1----:R-:W-:Y:S04]  /*3140*/  SHF.L.U32 R2, R8, 0x1f, RZ ;  /* 0x0000001f08027819 */ /* 0x002fe800000006ff */
[----:B------:R-:W1:Y:S02]  /*3150*/  SYNCS.PHASECHK.TRANS64.TRYWAIT P0, [UR6], R2 ;  /* 0x00000002ff0075a7 */ /* 0x000e640008001106 */
[----:B-1----:R-:W-:Y:S05]  /*3160*/  @!P0 BRA `(.L_x_57) ;  /* 0x0000005c00ec8947 */ /* 0x002fea0003800000 */
.L_x_56:
[----:B------:R-:W-:Y:S01]  /*3170*/  UISETP.NE.AND UP1, UPT, UR12, 0x1, UPT ;  /* 0x000000010c00788c */ /* 0x000fe2000bf25270 */
[----:B------:R-:W-:Y:S01]  /*3180*/  PLOP3.LUT P2, PT, PT, PT, PT, 0x80, 0x8 ;  /* 0x000000000008781c */ /* 0x000fe20003f4f070 */
[----:B------:R-:W-:Y:S02]  /*3190*/  UIADD3 UR14, UPT, UPT, UR17, 0x1, URZ ;  /* 0x00000001110e7890 */ /* 0x000fe4000fffe0ff */
[----:B------:R-:W-:Y:S02]  /*31a0*/  ULEA UR28, UR17, UR11, 0xa ;  /* 0x0000000b111c7291 */ /* 0x000fe4000f8e50ff */
[----:B------:R-:W-:Y:S01]  /*31b0*/  UISETP.NE.AND UP2, UPT, UR14, 0x4, UPT ;  /* 0x000000040e00788c */ /* 0x000fe2000bf45270 */
[----:B------:R-:W-:Y:S01]  /*31c0*/  PLOP3.LUT P0, PT, PT, PT, UP1, 0x80, 0x8 ;  /* 0x000000000008781c */ /* 0x000fe20003f0f018 */
[----:B------:R-:W-:Y:S02]  /*31d0*/  UIADD3 UR40, UPT, UPT, UR28, 0x2, URZ ;  /* 0x000000021c287890 */ /* 0x000fe4000fffe0ff */
[----:B------:R-:W-:Y:S02]  /*31e0*/  USEL UR27, URZ, 0x1, UP2 ;  /* 0x00000001ff1b7887 */ /* 0x000fe40009000000 */
[----:B------:R-:W-:Y:S02]  /*31f0*/  USEL UR14, UR14, URZ, UP2 ;  /* 0x000000ff0e0e7287 */ /* 0x000fe40009000000 */
[----:B------:R-:W-:Y:S02]  /*3200*/  UIADD3 UR36, UPT, UPT, UR28, 0x4, URZ ;  /* 0x000000041c247890 */ /* 0x000fe4000fffe0ff */
[----:B------:R-:W-:Y:S01]  /*3210*/  @UP1 ULEA UR26, UR14, UR5, 0x3 ;  /* 0x000000050e1a1291 */ /* 0x000fe2000f8e18ff */
[----:B------:R-:W-:Y:S01]  /*3220*/  LOP3.LUT R8, R8, UR27, RZ, 0x3c, !PT ;  /* 0x0000001b08087c12 */ /* 0x000fe2000f8e3cff */
[----:B------:R-:W-:Y:S02]  /*3230*/  UIADD3 UR32, UPT, UPT, UR28, 0x6, URZ ;  /* 0x000000061c207890 */ /* 0x000fe4000fffe0ff */
[----:B------:R-:W-:Y:S01]  /*3240*/  UIADD3 UR6, UPT, UPT, UR6, 0x20, URZ ;  /* 0x0000002006067890 */ /* 0x000fe2000fffe0ff */
[----:B-1----:R-:W-:Y:S01]  /*3250*/  @P0 SHF.L.U32 R0, R8, 0x1f, RZ ;  /* 0x0000001f08000819 */ /* 0x002fe200000006ff */
[----:B------:R-:W-:Y:S01]  /*3260*/  UIADD3 UR12, UPT, UPT, UR12, -0x1, URZ ;  /* 0xffffffff0c0c7890 */ /* 0x000fe2000fffe0ff */
[----:B------:R-:W-:Y:S02]  /*3270*/  UMOV UR29, 0x40004040 ;  /* 0x40004040001d7882 */ /* 0x000fe40000000000 */
[----:B------:R2:W3:Y:S01]  /*3280*/  @P0 SYNCS.PHASECHK.TRANS64.TRYWAIT P2, [UR26], R0 ;  /* 0x00000000ff0005a7 */ /* 0x0004e2000804111a */
[----:B------:R-:W-:Y:S01]  /*3290*/  ULEA UR26, UR17, UR10, 0xa ;  /* 0x0000000a111a7291 */ /* 0x000fe2000f8e50ff */
[----:B------:R-:W-:Y:S01]  /*32a0*/  UMOV UR27, 0x40004040 ;  /* 0x40004040001b7882 */ /* 0x000fe20000000000 */
[----:B------:R-:W-:Y:S02]  /*32b0*/  UMOV UR41, 0x40004040 ;  /* 0x4000404000297882 */ /* 0x000fe40000000000 */
[----:B------:R-:W-:Y:S02]  /*32c0*/  UIADD3 UR38, UPT, UPT, UR26, 0x2, URZ ;  /* 0x000000021a267890 */ /* 0x000fe4000fffe0ff */
[----:B------:R-:W-:Y:S02]  /*32d0*/  UIADD3 UR34, UPT, UPT, UR26, 0x4, URZ ;  /* 0x000000041a227890 */ /* 0x000fe4000fffe0ff */
[----:B------:R-:W-:Y:S01]  /*32e0*/  UIADD3 UR30, UPT, UPT, UR26, 0x6, URZ ;  /* 0x000000061a1e7890 */ /* 0x000fe2000fffe0ff */
[----:B------:R2:W-:Y:S01]  /*32f0*/  UTCHMMA gdesc[UR26], gdesc[UR28], tmem[UR8], tmem[UR24], idesc[UR25], UP4 ;  /* 0x00ff181c1a0075ea */ /* 0x0005e2000a000008 */
[----:B------:R-:W-:Y:S01]  /*3300*/  UPLOP3.LUT UP4, UPT, UPT, UPT, UPT, 0x80, 0x8 ;  /* 0x000000000008789c */ /* 0x000fe20003f8f070 */
[----:B------:R-:W-:Y:S01]  /*3310*/  UMOV UR39, 0x40004040 ;  /* 0x4000404000277882 */ /* 0x000fe20000000000 */
[----:B------:R-:W-:Y:S01]  /*3320*/  UMOV UR37, 0x40004040 ;  /* 0x4000404000257882 */ /* 0x000fe20000000000 */
[----:B------:R2:W-:Y:S01]  /*3330*/  UTCHMMA gdesc[UR38], gdesc[UR40], tmem[UR8], tmem[UR22], idesc[UR23], UPT ;  /* 0x00ff1628260075ea */ /* 0x0005e2000b800008 */
[----:B------:R-:W-:Y:S01]  /*3340*/  UMOV UR35, 0x40004040 ;  /* 0x4000404000237882 */ /* 0x000fe20000000000 */
[----:B------:R-:W-:Y:S01]  /*3350*/  UMOV UR33, 0x40004040 ;  /* 0x4000404000217882 */ /* 0x000fe20000000000 */
[----:B------:R-:W-:Y:S01]  /*3360*/  UMOV UR31, 0x40004040 ;  /* 0x40004040001f7882 */ /* 0x000fe20000000000 */
[----:B------:R2:W-:Y:S01]  /*3370*/  UTCHMMA gdesc[UR34], gdesc[UR36], tmem[UR8], tmem[UR20], idesc[UR21], UPT ;  /* 0x00ff1424220075ea */ /* 0x0005e2000b800008 */
[----:B------:R2:W-:Y:S01]  /*3380*/  UTCHMMA gdesc[UR30], gdesc[UR32], tmem[UR8], tmem[UR18], idesc[UR19], UPT ;  /* 0x00ff12201e0075ea */ /* 0x0005e2000b800008 */
[----:B------:R2:W-:Y:S01]  /*3390*/  UTCBAR [UR6], URZ ;  /* 0x000000ff060073e9 */ /* 0x0005e200080000ff */
[----:B------:R-:W-:Y:S01]  /*33a0*/  UMOV UR17, UR14 ;  /* 0x0000000e00117c82 */ /* 0x000fe20008000000 */
[----:B------:R-:W-:Y:S05]  /*33b0*/  BRA.U UP0, `(.L_x_58) ;  /* 0xfffffffd00507547 */ /* 0x000fea000b83ffff */
.L_x_55:
[----:B------:R-:W-:Y:S01]  /*33c0*/  UIADD3 UR15, UPT, UPT, UR15, 0x1, URZ ;  /* 0x000000010f0f7890 */ /* 0x000fe2000fffe0ff */
[C---:B------:R-:W-:Y:S01]  /*33d0*/  ISETP.NE.AND P0, PT, R10.reuse, 0x2, PT ;  /* 0x000000020a00780c */ /* 0x040fe20003f05270 */
[----:B------:R-:W-:Y:S02]  /*33e0*/  UIADD3 UR7, UPT, UPT, UR7, 0xb0, URZ ;  /* 0x000000b007077890 */ /* 0x000fe4000fffe0ff */
[----:B------:R-:W-:Y:S01]  /*33f0*/  UISETP.NE.AND UP0, UPT, UR15, 0x4, UPT ;  /* 0x000000040f00788c */ /* 0x000fe2000bf05270 */
[----:B-12---:R-:W-:Y:S02]  /*3400*/  SEL R0, RZ, 0x1, P0 ;  /* 0x00000001ff007807 */ /* 0x006fe40000000000 */
[----:B------:R-:W-:Y:S01]  /*3410*/  SEL R10, R10, RZ, P0 ;  /* 0x000000ff0a0a7207 */ /* 0x000fe20000000000 */
[----:B------:R-:W-:Y:S01]  /*3420*/  USEL UR6, URZ, 0x1, UP0 ;  /* 0x00000001ff067887 */ /* 0x000fe20008000000 */
[----:B------:R-:W-:Y:S01]  /*3430*/  LOP3.LUT R9, R9, R0, RZ, 0x3c, !PT ;  /* 0x0000000009097212 */ /* 0x000fe200078e3cff */
[----:B------:R-:W-:Y:S01]  /*3440*/  USEL UR15, UR15, URZ, UP0 ;  /* 0x000000ff0f0f7287 */ /* 0x000fe20008000000 */
[----:B------:R1:W-:Y:S03]  /*3450*/  UTCBAR [UR7], URZ ;  /* 0x000000ff070073e9 */ /* 0x0003e600080000ff */
[----:B------:R-:W-:Y:S01]  /*3460*/  LOP3.LUT R11, R11, UR6, RZ, 0x3c, !PT ;  /* 0x000000060b0b7c12 */ /* 0x000fe2000f8e3cff */
[----:B------:R-:W-:Y:S07]  /*3470*/  @P1 BRA `(.L_x_59) ;  /* 0xfffffff800a01947 */ /* 0x000fee000383ffff */
[----:B------:R-:W2:Y:S01]  /*3480*/  S2UR UR4, SR_CgaCtaId ;  /* 0x00000000000479c3 */ /* 0x000ea20000008800 */
[----:B------:R-:W-:Y:S01]  /*3490*/  ELECT P0, URZ, PT ;  /* 0x0000000000ff782f */ /* 0x000fe20003800000 */
[----:B------:R-:W-:Y:S01]  /*34a0*/  IMAD.MOV.U32 R0, RZ, RZ, 0x1 ;  /* 0x00000001ff007424 */ /* 0x000fe200078e00ff */
[----:B------:R-:W-:Y:S01]  /*34b0*/  UIADD3 UR5, UPT, UPT, UR5, 0xd0, URZ ;  /* 0x000000d005057890 */ /* 0x000fe2000fffe0ff */
[----:B------:R-:W-:Y:S01]  /*34c0*/  SHF.L.U32 R2, R11, 0x1f, RZ ;  /* 0x0000001f0b027819 */ /* 0x000fe200000006ff */
[----:B------:R-:W-:-:S03]  /*34d0*/  UMOV UR6, 0x40 ;  /* 0x0000004000067882 */ /* 0x000fc60000000000 */
[----:B------:R-:W-:Y:S01]  /*34e0*/  UVIRTCOUNT.DEALLOC.SMPOOL 0x80 ;  /* 0x000000800000784c */ /* 0x000fe20000000000 */
[----:B--2---:R-:W-:Y:S02]  /*34f0*/  ULEA UR4, UR4, UR6, 0x18 ;  /* 0x0000000604047291 */ /* 0x004fe4000f8ec0ff */
[----:B------:R-:W-:-:S07]  /*3500*/  ULEA UR6, UR15, UR5, 0x3 ;  /* 0x000000050f067291 */ /* 0x000fce000f8e18ff */
[----:B------:R2:W-:Y:S02]  /*3510*/  @P0 STS.U8 [UR4+0x1c], R0 ;  /* 0x00001c00ff000988 */ /* 0x0005e40008000004 */
[----:B------:R-:W4:Y:S02]  /*3520*/  SYNCS.PHASECHK.TRANS64.TRYWAIT P0, [UR6], R2 ;  /* 0x00000002ff0075a7 */ /* 0x000f240008001106 */
[----:B--2-4-:R-:W-:Y:S05]  /*3530*/  @!P0 BRA `(.L_x_60) ;  /* 0x0000005c00108947 */ /* 0x014fea0003800000 */
.L_x_151:
[----:B-1----:R-:W-:-:S04]  /*3540*/  UIADD3 UR7, UPT, UPT, UR15, 0x1, URZ ;  /* 0x000000010f077890 */ /* 0x002fc8000fffe0ff */
[----:B------:R-:W-:-:S04]  /*3550*/  UISETP.NE.AND UP0, UPT, UR7, 0x4, UPT ;  /* 0x000000040700788c */ /* 0x000fc8000bf05270 */
[----:B------:R-:W-:Y:S02]  /*3560*/  USEL UR8, URZ, 0x1, UP0 ;  /* 0x00000001ff087887 */ /* 0x000fe40008000000 */
[----:B------:R-:W-:-:S04]  /*3570*/  USEL UR7, UR7, URZ, UP0 ;  /* 0x000000ff07077287 */ /* 0x000fc80008000000 */
[----:B------:R-:W-:Y:S01]  /*3580*/  ULEA UR6, UR7, UR5, 0x3 ;  /* 0x0000000507067291 */ /* 0x000fe2000f8e18ff */
[----:B--2---:R-:W-:-:S04]  /*3590*/  LOP3.LUT R2, R11, UR8, RZ, 0x3c, !PT ;  /* 0x000000080b027c12 */ /* 0x004fc8000f8e3cff */
[----:B------:R-:W-:-:S04]  /*35a0*/  SHF.L.U32 R3, R2, 0x1f, RZ ;  /* 0x0000001f02037819 */ /* 0x000fc800000006ff */
[----:B------:R-:W1:Y:S02]  /*35b0*/  SYNCS.PHASECHK.TRANS64.TRYWAIT P0, [UR6], R3 ;  /* 0x00000003ff0075a7 */ /* 0x000e640008001106 */
[----:B-1----:R-:W-:Y:S05]  /*35c0*/  @!P0 BRA `(.L_x_61) ;  /* 0x0000005c00048947 */ /* 0x002fea0003800000 */
.L_x_153:
        /* <DEDUP_REMOVED lines=9> */
.L_x_155:
[----:B------:R-:W-:-:S04]  /*3660*/  UIADD3 UR7, UPT, UPT, UR7, 0x1, URZ ;  /* 0x0000000107077890 */ /* 0x000fc8000fffe0ff */
[----:B------:R-:W-:-:S04]  /*3670*/  UISETP.NE.AND UP0, UPT, UR7, 0x4, UPT ;  /* 0x000000040700788c */ /* 0x000fc8000bf05270 */
[----:B------:R-:W-:Y:S02]  /*3680*/  USEL UR6, URZ, 0x1, UP0 ;  /* 0x00000001ff067887 */ /* 0x000fe40008000000 */
[----:B------:R-:W-:-:S04]  /*3690*/  USEL UR7, UR7, URZ, UP0 ;  /* 0x000000ff07077287 */ /* 0x000fc80008000000 */
[----:B------:R-:W-:Y:S01]  /*36a0*/  ULEA UR7, UR7, UR5, 0x3 ;  /* 0x0000000507077291 */ /* 0x000fe2000f8e18ff */
[----:B------:R-:W-:-:S04]  /*36b0*/  LOP3.LUT R2, R2, UR6, RZ, 0x3c, !PT ;  /* 0x0000000602027c12 */ /* 0x000fc8000f8e3cff */
[----:B------:R-:W-:-:S04]  /*36c0*/  SHF.L.U32 R2, R2, 0x1f, RZ ;  /* 0x0000001f02027819 */ /* 0x000fc800000006ff */
[----:B------:R-:W2:Y:S02]  /*36d0*/  SYNCS.PHASECHK.TRANS64.TRYWAIT P0, [UR7], R2 ;  /* 0x00000002ff0075a7 */ /* 0x000ea40008001107 */
[----:B--2---:R-:W-:Y:S05]  /*36e0*/  @!P0 BRA `(.L_x_63) ;  /* 0x0000005800ec8947 */ /* 0x004fea0003800000 */
.L_x_157:
[----:B------:R-:W-:Y:S01]  /*36f0*/  NOP ;  /* 0x0000000000007918 */ /* 0x000fe20000000000 */
[----:B-1----:R-:W1:Y:S01]  /*3700*/  LDS R0, [UR4+0x14] ;  /* 0x00001404ff007984 */ /* 0x002e620008000800 */
[----:B------:R-:W-:Y:S01]  /*3710*/  ULOP3.LUT UR6, UR16, 0xffff, URZ, 0xc0, !UPT ;  /* 0x0000ffff10067892 */ /* 0x000fe2000f8ec0ff */
[----:B------:R-:W-:Y:S01]  /*3720*/  UMOV UR8, 0xffff ;  /* 0x0000ffff00087882 */ /* 0x000fe20000000000 */
[----:B------:R-:W-:Y:S02]  /*3730*/  UMOV UR5, 0x1 ;  /* 0x0000000100057882 */ /* 0x000fe40000000000 */
[----:B------:R-:W-:-:S04]  /*3740*/  USHF.R.U32.HI UR6, URZ, 0x5, UR6 ;  /* 0x00000005ff067899 */ /* 0x000fc80008011606 */
[----:B------:R-:W-:Y:S02]  /*3750*/  USHF.L.U32 UR8, UR8, UR6, URZ ;  /* 0x0000000608087299 */ /* 0x000fe400080006ff */
[----:B------:R-:W-:-:S04]  /*3760*/  USHF.L.U32 UR5, UR5, UR6, URZ ;  /* 0x0000000605057299 */ /* 0x000fc800080006ff */
[----:B-1----:R-:W-:-:S04]  /*3770*/  LOP3.LUT R0, R0, UR8, RZ, 0xc0, !PT ;  /* 0x0000000800007c12 */ /* 0x002fc8000f8ec0ff */
[----:B------:R-:W-:-:S13]  /*3780*/  ISETP.NE.AND P0, PT, R0, UR8, PT ;  /* 0x0000000800007c0c */ /* 0x000fda000bf05270 */
[----:B------:R-:W-:Y:S05]  /*3790*/  @P0 BRA `(.L_x_64) ;  /* 0x0000000000580947 */ /* 0x000fea0003800000 */
[----:B------:R-:W1:Y:S02]  /*37a0*/  LDS R0, [UR4+0x18] ;  /* 0x00001804ff007984 */ /* 0x000e640008000800 */
[----:B-1----:R-:W-:-:S04]  /*37b0*/  LOP3.LUT R0, R0, UR5, RZ, 0xc0, !PT ;  /* 0x0000000500007c12 */ /* 0x002fc8000f8ec0ff */
[----:B------:R-:W-:-:S13]  /*37c0*/  ISETP.NE.AND P0, PT, R0, UR5, PT ;  /* 0x0000000500007c0c */ /* 0x000fda000bf05270 */
[----:B------:R-:W-:Y:S05]  /*37d0*/  @P0 BRA `(.L_x_65) ;  /* 0x00000000003c0947 */ /* 0x000fea0003800000 */
[----:B------:R-:W1:Y:S01]  /*37e0*/  S2R R2, SR_LANEID ;  /* 0x0000000000027919 */ /* 0x000e620000000000 */
[----:B------:R-:W-:Y:S01]  /*37f0*/  ULOP3.LUT UR8, URZ, UR8, URZ, 0x33, !UPT ;  /* 0x00000008ff087292 */ /* 0x000fe2000f8e33ff */
[----:B------:R-:W-:Y:S02]  /*3800*/  VOTEU.ANY UR7, UPT, PT ;  /* 0x0000000000077886 */ /* 0x000fe400038e0100 */
[----:B------:R-:W-:-:S03]  /*3810*/  UFLO.U32 UR7, UR7 ;  /* 0x00000007000772bd */ /* 0x000fc600080e0000 */
[----:B------:R-:W-:-:S04]  /*3820*/  IMAD.U32 R0, RZ, RZ, UR8 ;  /* 0x00000008ff007e24 */ /* 0x000fc8000f8e00ff */
[----:B------:R2:W4:Y:S02]  /*3830*/  REDUX UR6, R0 ;  /* 0x00000000000673c4 */ /* 0x0005240000000000 */
[----:B------:R1:W-:Y:S02]  /*3840*/  UTCATOMSWS.AND URZ, UR8 ;  /* 0x0000000800ff79e3 */ /* 0x0003e40008000000 */
[----:B-1----:R-:W-:Y:S02]  /*3850*/  ISETP.EQ.U32.AND P0, PT, R2, UR7, PT ;  /* 0x0000000702007c0c */ /* 0x002fe4000bf02070 */
[----:B--2---:R-:W-:Y:S02]  /*3860*/  LOP3.LUT R0, RZ, UR5, RZ, 0x33, !PT ;  /* 0x00000005ff007c12 */ /* 0x004fe4000f8e33ff */
[----:B----4-:R-:W-:Y:S02]  /*3870*/  MOV R2, UR6 ;  /* 0x0000000600027c02 */ /* 0x010fe40008000f00 */
[----:B------:R-:W1:Y:S07]  /*3880*/  REDUX UR5, R0 ;  /* 0x00000000000573c4 */ /* 0x000e6e0000000000 */
[----:B------:R2:W-:Y:S01]  /*3890*/  @P0 ATOMS.AND RZ, [UR4+0x14], R2 ;  /* 0x00001402ffff098c */ /* 0x0005e2000a800004 */
[----:B-1----:R-:W-:-:S05]  /*38a0*/  IMAD.U32 R0, RZ, RZ, UR5 ;  /* 0x00000005ff007e24 */ /* 0x002fca000f8e00ff */
[----:B------:R2:W-:Y:S01]  /*38b0*/  @P0 ATOMS.AND RZ, [UR4+0x18], R0 ;  /* 0x00001800ffff098c */ /* 0x0005e2000a800004 */
[----:B------:R-:W-:Y:S05]  /*38c0*/  BRA `(.L_x_66) ;  /* 0x0000000000147947 */ /* 0x000fea0003800000 */
.L_x_65:
[----:B------:R-:W-:Y:S02]  /*38d0*/  MOV R2, 0x38f0 ;  /* 0x000038f000027802 */ /* 0x000fe40000000f00 */
[----:B---3-5:R-:W-:Y:S05]  /*38e0*/  CALL.REL.NOINC `($__internal_0_$__cuda_sm10x_tcgen05_guardrail_trap_col_being_dealloced_not_returned_by_alloc) ;  /* 0x0000005c00d47944 */ /* 0x028fea0003c00000 */
[----:B------:R-:W-:Y:S05]  /*38f0*/  BRA `(.L_x_66) ;  /* 0x0000000000087947 */ /* 0x000fea0003800000 */
.L_x_64:
[----:B------:R-:W-:Y:S02]  /*3900*/  MOV R2, 0x3920 ;  /* 0x0000392000027802 */ /* 0x000fe40000000f00 */
[----:B---3-5:R-:W-:Y:S05]  /*3910*/  CALL.REL.NOINC `($__internal_2_$__cuda_sm10x_tcgen05_guardrail_trap_unallocated_columns_being_dealloced) ;  /* 0x0000005c00e07944 */ /* 0x028fea0003c00000 */
.L_x_66:
[----:B------:R-:W-:Y:S01]  /*3920*/  NOP ;  /* 0x0000000000007918 */ /* 0x000fe20000000000 */
[----:B------:R-:W-:Y:S05]  /*3930*/  EXIT ;  /* 0x000000000000794d */ /* 0x000fea0003800000 */
.L_x_48:
[----:B------:R-:W-:-:S09]  /*3940*/  UISETP.NE.OR UP2, UPT, UR8, 0x3, !UP2 ;  /* 0x000000030800788c */ /* 0x000fd2000d745670 */
[----:B------:R-:W-:Y:S05]  /*3950*/  BRA.U UP2, `(.L_x_67) ;  /* 0x0000001102087547 */ /* 0x000fea000b800000 */
[----:B------:R-:W1:Y:S01]  /*3960*/  LDC R0, c[0x0][0xb30] ;  /* 0x0002cc00ff007b82 */ /* 0x000e620000000800 */
[----:B------:R-:W2:Y:S01]  /*3970*/  LDCU.64 UR8, c[0x0][0x888] ;  /* 0x00011100ff0877ac */ /* 0x000ea20008000a00 */
[----:B------:R-:W-:Y:S02]  /*3980*/  HFMA2 R27, -RZ, RZ, 0, 0 ;  /* 0x00000000ff1b7431 */ /* 0x000fe400000001ff */
[----:B------:R-:W-:Y:S01]  /*3990*/  IMAD.MOV.U32 R29, RZ, RZ, 0x1 ;  /* 0x00000001ff1d7424 */ /* 0x000fe200078e00ff */
[----:B------:R-:W-:Y:S01]  /*39a0*/  MOV R25, 0x2000 ;  /* 0x0000200000197802 */ /* 0x000fe20000000f00 */
[----:B------:R-:W4:Y:S01]  /*39b0*/  LDCU.64 UR4, c[0x0][0x890] ;  /* 0x00011200ff0477ac */ /* 0x000f220008000a00 */
[----:B------:R-:W-:Y:S01]  /*39c0*/  IMAD.MOV.U32 R28, RZ, RZ, RZ ;  /* 0x000000ffff1c7224 */ /* 0x000fe200078e00ff */
[----:B------:R-:W3:Y:S01]  /*39d0*/  LDC R24, c[0x0][0x370] ;  /* 0x0000dc00ff187b82 */ /* 0x000ee20000000800 */
[----:B------:R-:W-:Y:S01]  /*39e0*/  UMOV UR7, 0x400 ;  /* 0x0000040000077882 */ /* 0x000fe20000000000 */
[----:B------:R-:W-:-:S02]  /*39f0*/  UPLOP3.LUT UP1, UPT, UPT, UPT, UPT, 0x40, 0x4 ;  /* 0x000000000004789c */ /* 0x000fc40003f2e870 */
[----:B------:R-:W-:-:S04]  /*3a00*/  ULEA UR7, UR37, UR7, 0x18 ;  /* 0x0000000725077291 */ /* 0x000fc8000f8ec0ff */
[----:B------:R-:W3:Y:S01]  /*3a10*/  LDC R3, c[0x0][0xb0c] ;  /* 0x0002c300ff037b82 */ /* 0x000ee20000000800 */
[----:B------:R-:W-:Y:S02]  /*3a20*/  UIADD3 UR13, UPT, UPT, UR7, 0x58, URZ ;  /* 0x00000058070d7890 */ /* 0x000fe4000fffe0ff */
[----:B--2---:R-:W-:Y:S02]  /*3a30*/  UISETP.NE.U32.AND UP2, UPT, UR8, URZ, UPT ;  /* 0x000000ff0800728c */ /* 0x004fe4000bf45070 */
[----:B------:R-:W-:Y:S02]  /*3a40*/  UIADD3 UR33, UPT, UPT, UR7, 0x40, URZ ;  /* 0x0000004007217890 */ /* 0x000fe4000fffe0ff */
[----:B----4-:R-:W-:Y:S01]  /*3a50*/  UISETP.NE.U32.AND UP3, UPT, UR4, URZ, UPT ;  /* 0x000000ff0400728c */ /* 0x010fe2000bf65070 */
[----:B------:R-:W2:Y:S01]  /*3a60*/  LDC R18, c[0x0][0xb20] ;  /* 0x0002c800ff127b82 */ /* 0x000ea20000000800 */
[----:B-1----:R-:W-:Y:S01]  /*3a70*/  ISETP.NE.AND P1, PT, R0, 0x1, PT ;  /* 0x000000010000780c */ /* 0x002fe20003f25270 */
[----:B------:R-:W-:-:S02]  /*3a80*/  UISETP.NE.AND.EX UP2, UPT, UR9, URZ, UPT, UP2 ;  /* 0x000000ff0900728c */ /* 0x000fc4000bf45320 */
[----:B------:R-:W-:Y:S02]  /*3a90*/  UIADD3 UR25, UPT, UPT, UR7, 0x48, URZ ;  /* 0x0000004807197890 */ /* 0x000fe4000fffe0ff */
[----:B------:R-:W-:Y:S02]  /*3aa0*/  UIADD3 UR17, UPT, UPT, UR7, 0x50, URZ ;  /* 0x0000005007117890 */ /* 0x000fe4000fffe0ff */
[----:B------:R-:W1:Y:S01]  /*3ab0*/  LDC.64 R30, c[0x0][0x348] ;  /* 0x0000d200ff1e7b82 */ /* 0x000e620000000a00 */
[----:B------:R-:W-:Y:S02]  /*3ac0*/  UPRMT UR13, UR37, 0x654, UR13 ;  /* 0x00000654250d7896 */ /* 0x000fe4000800000d */
[----:B------:R-:W-:-:S05]  /*3ad0*/  UISETP.NE.AND.EX UP3, UPT, UR5, URZ, UPT, UP3 ;  /* 0x000000ff0500728c */ /* 0x000fca000bf65330 */
[----:B------:R-:W4:Y:S08]  /*3ae0*/  LDC.64 R16, c[0x0][0xb10] ;  /* 0x0002c400ff107b82 */ /* 0x000f300000000a00 */
[----:B------:R-:W1:Y:S08]  /*3af0*/  LDC.64 R6, c[0x0][0xb18] ;  /* 0x0002c600ff067b82 */ /* 0x000e700000000a00 */
[----:B------:R-:W1:Y:S08]  /*3b00*/  LDC.64 R4, c[0x0][0xb28] ;  /* 0x0002ca00ff047b82 */ /* 0x000e700000000a00 */
[----:B--23--:R-:W1:Y:S02]  /*3b10*/  LDC R19, c[0x0][0x374] ;  /* 0x0000dd00ff137b82 */ /* 0x00ce640000000800 */
.L_x_78:
[C---:B------:R-:W-:Y:S02]  /*3b20*/  LEA R0, R28.reuse, UR7, 0x3 ;  /* 0x000000071c007c11 */ /* 0x040fe4000f8e18ff */
[----:B------:R-:W-:Y:S02]  /*3b30*/  SHF.L.U32 R2, R27, 0x1f, RZ ;  /* 0x0000001f1b027819 */ /* 0x000fe400000006ff */
[----:B------:R-:W-:Y:S02]  /*3b40*/  LEA R20, R28, UR7, 0x4 ;  /* 0x000000071c147c11 */ /* 0x000fe4000f8e20ff */
[----:B--2---:R-:W2:Y:S02]  /*3b50*/  SYNCS.PHASECHK.TRANS64.TRYWAIT P0, [R0+URZ+0x90], R2 ;  /* 0x00009002000075a7 */ /* 0x004ea400080011ff */
[----:B--2---:R-:W-:Y:S05]  /*3b60*/  @!P0 BRA `(.L_x_68) ;  /* 0x0000005400e48947 */ /* 0x004fea0003800000 */
.L_x_158:
[----:B------:R-:W-:Y:S01]  /*3b70*/  ISETP.GE.AND P0, PT, R40, 0x1, PT ;  /* 0x000000012800780c */ /* 0x000fe20003f06270 */
[----:B------:R-:W3:Y:S01]  /*3b80*/  LDS.128 R20, [R20+0x120] ;  /* 0x0001200014147984 */ /* 0x000ee20000000c00 */
[----:B--2---:R-:W-:Y:S01]  /*3b90*/  VIADD R0, R0, 0xa0 ;  /* 0x000000a000007836 */ /* 0x004fe20000000000 */
[----:B------:R-:W-:Y:S01]  /*3ba0*/  @!PT LDS RZ, [RZ] ;  /* 0x00000000fffff984 */ /* 0x000fe20000000800 */
[----:B------:R-:W-:Y:S01]  /*3bb0*/  @!PT LDS RZ, [RZ] ;  /* 0x00000000fffff984 */ /* 0x000fe20000000800 */
[----:B------:R-:W-:Y:S01]  /*3bc0*/  @!PT LDS RZ, [RZ] ;  /* 0x00000000fffff984 */ /* 0x000fe20000000800 */
[----:B------:R-:W-:Y:S01]  /*3bd0*/  @!PT LDS RZ, [RZ] ;  /* 0x00000000fffff984 */ /* 0x000fe20000000800 */
[----:B------:R2:W-:Y:S06]  /*3be0*/  MEMBAR.ALL.CTA ;  /* 0x0000000000007992 */ /* 0x0005ec0000008000 */
[----:B--2---:R-:W2:Y:S01]  /*3bf0*/  FENCE.VIEW.ASYNC.S ;  /* 0x00000000000073c6 */ /* 0x004ea20000000000 */
[----:B------:R-:W-:Y:S04]  /*3c00*/  PRMT R0, RZ, 0x654, R0 ;  /* 0x00000654ff007816 */ /* 0x000fe80000000000 */
[----:B--2---:R2:W-:Y:S01]  /*3c10*/  SYNCS.ARRIVE.TRANS64.RED.A1T0 RZ, [R0+URZ], RZ ;  /* 0x000000ff00ff79a7 */ /* 0x0045e200081004ff */
[----:B---3--:R-:W-:Y:S11]  /*3c20*/  LOP3.LUT P3, RZ, R22, 0x1, RZ, 0xc0, !PT ;  /* 0x0000000116ff7812 */ /* 0x008ff6000786c0ff */
[----:B------:R-:W-:Y:S02]  /*3c30*/  @!UPT UIADD3 URZ, UPT, UPT, URZ, URZ, URZ ;  /* 0x000000fffffff290 */ /* 0x000fe4000fffe0ff */
[----:B------:R-:W-:Y:S02]  /*3c40*/  @P3 MOV R11, R20 ;  /* 0x00000014000b3202 */ /* 0x000fe40000000f00 */
[----:B------:R-:W-:Y:S01]  /*3c50*/  @P3 LOP3.LUT R10, R21, 0xffff, RZ, 0xc0, !PT ;  /* 0x0000ffff150a3812 */ /* 0x000fe200078ec0ff */
[----:B--2---:R-:W-:Y:S06]  /*3c60*/  @!P0 BRA `(.L_x_69) ;  /* 0x0000000000a48947 */ /* 0x004fec0003800000 */
[-C--:B-1----:R-:W-:Y:S01]  /*3c70*/  IMAD.HI.U32 R0, R19, R7.reuse, RZ ;  /* 0x0000000713007227 */ /* 0x082fe200078e00ff */
[----:B------:R-:W-:Y:S02]  /*3c80*/  ISETP.NE.AND P0, PT, R6, 0x1, PT ;  /* 0x000000010600780c */ /* 0x000fe40003f05270 */
[----:B------:R-:W-:Y:S01]  /*3c90*/  ISETP.NE.AND P2, PT, R40, 0x1, PT ;  /* 0x000000012800780c */ /* 0x000fe20003f45270 */
[----:B----4-:R-:W-:Y:S01]  /*3ca0*/  IMAD.HI.U32 R9, R24, R16, RZ ;  /* 0x0000001018097227 */ /* 0x010fe200078e00ff */
[----:B------:R-:W-:Y:S02]  /*3cb0*/  SHF.R.U32.HI R0, RZ, R18, R0 ;  /* 0x00000012ff007219 */ /* 0x000fe40000011600 */
[----:B------:R-:W-:Y:S01]  /*3cc0*/  ISETP.NE.AND P4, PT, R3, 0x1, PT ;  /* 0x000000010300780c */ /* 0x000fe20003f85270 */
[----:B------:R-:W-:Y:S01]  /*3cd0*/  IMAD.HI.U32 R13, R10, R7, RZ ;  /* 0x000000070a0d7227 */ /* 0x000fe200078e00ff */
[----:B------:R-:W-:Y:S02]  /*3ce0*/  SHF.R.U32.HI R9, RZ, R17, R9 ;  /* 0x00000011ff097219 */ /* 0x000fe40000011609 */
[----:B------:R-:W-:Y:S01]  /*3cf0*/  SEL R0, R19, R0, !P0 ;  /* 0x0000000013007207 */ /* 0x000fe20004000000 */
[----:B------:R-:W-:Y:S01]  /*3d00*/  IMAD.HI.U32 R12, R11, R16, RZ ;  /* 0x000000100b0c7227 */ /* 0x000fe200078e00ff */
[----:B------:R-:W-:Y:S03]  /*3d10*/  SEL R9, R24, R9, !P4 ;  /* 0x0000000918097207 */ /* 0x000fe60006000000 */
[-C--:B------:R-:W-:Y:S01]  /*3d20*/  IMAD.HI.U32 R8, R0, R4.reuse, RZ ;  /* 0x0000000400087227 */ /* 0x080fe200078e00ff */
[----:B------:R-:W-:Y:S03]  /*3d30*/  SHF.R.U32.HI R12, RZ, R17, R12 ;  /* 0x00000011ff0c7219 */ /* 0x000fe6000001160c */
[----:B------:R-:W-:Y:S01]  /*3d40*/  IMAD.HI.U32 R2, R9, R4, RZ ;  /* 0x0000000409027227 */ /* 0x000fe200078e00ff */
[-C--:B------:R-:W-:Y:S02]  /*3d50*/  @P2 SHF.R.U32.HI R0, RZ, R5.reuse, R8 ;  /* 0x00000005ff002219 */ /* 0x080fe40000011608 */
[----:B------:R-:W-:Y:S02]  /*3d60*/  SHF.R.U32.HI R8, RZ, R18, R13 ;  /* 0x00000012ff087219 */ /* 0x000fe4000001160d */
[----:B------:R-:W-:Y:S01]  /*3d70*/  @P2 SHF.R.U32.HI R9, RZ, R5, R2 ;  /* 0x00000005ff092219 */ /* 0x000fe20000011602 */
[----:B------:R-:W-:Y:S01]  /*3d80*/  IMAD R0, R40, R0, RZ ;  /* 0x0000000028007224 */ /* 0x000fe200078e02ff */
[----:B------:R-:W-:Y:S02]  /*3d90*/  SEL R8, R10, R8, !P0 ;  /* 0x000000080a087207 */ /* 0x000fe40004000000 */
[----:B------:R-:W-:Y:S01]  /*3da0*/  SEL R2, R11, R12, !P4 ;  /* 0x0000000c0b027207 */ /* 0x000fe20006000000 */
[----:B------:R-:W-:Y:S01]  /*3db0*/  IMAD R12, R40, R9, RZ ;  /* 0x00000009280c7224 */ /* 0x000fe200078e02ff */
[C---:B------:R-:W-:Y:S01]  /*3dc0*/  ISETP.GE.AND P0, PT, R8.reuse, R0, PT ;  /* 0x000000000800720c */ /* 0x040fe20003f06270 */
[----:B------:R-:W-:Y:S03]  /*3dd0*/  IMAD.HI.U32 R0, R8, R4, RZ ;  /* 0x0000000408007227 */ /* 0x000fe600078e00ff */
[----:B------:R-:W-:Y:S02]  /*3de0*/  ISETP.GE.OR P0, PT, R2, R12, P0 ;  /* 0x0000000c0200720c */ /* 0x000fe40000706670 */
[-C--:B------:R-:W-:Y:S04]  /*3df0*/  SHF.R.U32.HI R0, RZ, R5.reuse, R0 ;  /* 0x00000005ff007219 */ /* 0x080fe80000011600 */
[----:B------:R-:W-:Y:S05]  /*3e00*/  SEL R13, R8, R0, !P2 ;  /* 0x00000000080d7207 */ /* 0x000fea0005000000 */
[----:B------:R-:W-:Y:S02]  /*3e10*/  IMAD.MOV R12, RZ, RZ, -R13 ;  /* 0x000000ffff0c7224 */ /* 0x000fe400078e0a0d */
[----:B------:R-:W-:Y:S04]  /*3e20*/  @!P0 IMAD.HI.U32 R0, R2, R4, RZ ;  /* 0x0000000402008227 */ /* 0x000fe800078e00ff */
[----:B------:R-:W-:Y:S01]  /*3e30*/  IMAD R12, R40, R12, R8 ;  /* 0x0000000c280c7224 */ /* 0x000fe200078e0208 */
[----:B------:R-:W-:Y:S04]  /*3e40*/  @!P0 SHF.R.U32.HI R0, RZ, R5, R0 ;  /* 0x00000005ff008219 */ /* 0x000fe80000011600 */
[----:B------:R-:W-:Y:S04]  /*3e50*/  @!P0 SEL R0, R2, R0, !P2 ;  /* 0x0000000002008207 */ /* 0x000fe80005000000 */
[----:B------:R-:W-:Y:S01]  /*3e60*/  @!P0 IADD3 R13, PT, PT, R13, -R0, RZ ;  /* 0x800000000d0d8210 */ /* 0x000fe20007ffe0ff */
[----:B------:R-:W-:Y:S01]  /*3e70*/  @!P0 IMAD R0, R9, R12, R0 ;  /* 0x0000000c09008224 */ /* 0x000fe200078e0200 */
[----:B------:R-:W-:Y:S01]  /*3e80*/  IADD3 R9, PT, PT, -R8, RZ, RZ ;  /* 0x000000ff08097210 */ /* 0x000fe20007ffe1ff */
[--C-:B------:R-:W-:Y:S02]  /*3e90*/  IMAD.MOV R12, RZ, RZ, -R2.reuse ;  /* 0x000000ffff0c7224 */ /* 0x100fe400078e0a02 */
[----:B------:R-:W-:Y:S02]  /*3ea0*/  @!P0 IMAD R8, R13, R40, R2 ;  /* 0x000000280d088224 */ /* 0x000fe400078e0202 */
[----:B------:R-:W-:Y:S02]  /*3eb0*/  @!P0 IMAD.MOV.U32 R2, RZ, RZ, R0 ;  /* 0x000000ffff028224 */ /* 0x000fe400078e0000 */
[----:B------:R-:W-:Y:S02]  /*3ec0*/  IMAD R11, R3, R12, R11 ;  /* 0x0000000c030b7224 */ /* 0x000fe400078e020b */
[----:B------:R-:W-:Y:S02]  /*3ed0*/  IMAD R10, R6, R9, R10 ;  /* 0x00000009060a7224 */ /* 0x000fe400078e020a */
[----:B------:R-:W-:Y:S02]  /*3ee0*/  IMAD R11, R2, R3, R11 ;  /* 0x00000003020b7224 */ /* 0x000fe400078e020b */
[----:B------:R-:W-:Y:S02]  /*3ef0*/  IMAD R10, R8, R6, R10 ;  /* 0x00000006080a7224 */ /* 0x000fe400078e020a */
.L_x_69:
[----:B------:R-:W-:Y:S05]  /*3f00*/  BRA.U UP1, `(.L_x_70) ;  /* 0x0000000101107547 */ /* 0x000fea000b800000 */
[----:B------:R-:W-:Y:S04]  /*3f10*/  MOV R2, UR6 ;  /* 0x0000000600027c02 */ /* 0x000fe80008000f00 */
[----:B------:R-:W-:Y:S04]  /*3f20*/  SHF.L.U32 R2, R2, 0x1f, RZ ;  /* 0x0000001f02027819 */ /* 0x000fe800000006ff */
[----:B------:R-:W2:Y:S02]  /*3f30*/  SYNCS.PHASECHK.TRANS64.TRYWAIT P0, [UR7+0x88], R2 ;  /* 0x00008802ff0075a7 */ /* 0x000ea40008001107 */
[----:B--2---:R-:W-:Y:S05]  /*3f40*/  @!P0 BRA `(.L_x_71) ;  /* 0x0000005400008947 */ /* 0x004fea0003800000 */
.L_x_70:
[----:B------:R-:W-:Y:S02]  /*3f50*/  R2UR UR35, R15 ;  /* 0x000000000f2372ca */ /* 0x000fe400000e0000 */
[----:B------:R-:W-:Y:S02]  /*3f60*/  R2UR UR34, R14 ;  /* 0x000000000e2272ca */ /* 0x000fe400000e0000 */
[----:B------:R-:W-:Y:S02]  /*3f70*/  ISETP.NE.U32.AND P2, PT, RZ, UR4, PT ;  /* 0x00000004ff007c0c */ /* 0x000fe4000bf45070 */
[----:B------:R-:W-:Y:S02]  /*3f80*/  SHF.L.U32 R14, R29, 0x1f, RZ ;  /* 0x0000001f1d0e7819 */ /* 0x000fe400000006ff */
[----:B------:R-:W-:Y:S05]  /*3f90*/  ISETP.NE.AND.EX P2, PT, RZ, UR5, PT, P2 ;  /* 0x00000005ff007c0c */ /* 0x000fea000bf45320 */
[----:B------:R-:W-:Y:S02]  /*3fa0*/  USHF.L.U32 UR35, UR35, 0x7, URZ ;  /* 0x0000000723237899 */ /* 0x000fe400080006ff */
[----:B------:R-:W-:Y:S01]  /*3fb0*/  USHF.L.U32 UR34, UR34, 0x7, URZ ;  /* 0x0000000722227899 */ /* 0x000fe200080006ff */
[----:B------:R-:W-:Y:S11]  /*3fc0*/  BRA.U !UP3, `(.L_x_72) ;  /* 0x000000010b347547 */ /* 0x000ff6000b800000 */
[----:B------:R-:W-:Y:S01]  /*3fd0*/  UPLOP3.LUT UP0, UPT, UPT, UPT, UP2, 0x80, 0x8 ;  /* 0x000000000008789c */ /* 0x000fe20003f0f020 */
[----:B--2---:R-:W-:Y:S02]  /*3fe0*/  HFMA2 R0, -RZ, RZ, 0, 5.9604644775390625e-08 ;  /* 0x00000001ff007431 */ /* 0x004fe400000001ff */
[----:B------:R-:W-:Y:S03]  /*3ff0*/  IMAD.MOV.U32 R88, RZ, RZ, 0x1 ;  /* 0x00000001ff587424 */ /* 0x000fe600078e00ff */
[----:B------:R-:W-:Y:S05]  /*4000*/  PLOP3.LUT P0, PT, PT, PT, UP0, 0x80, 0x8 ;  /* 0x000000000008781c */ /* 0x000fea0003f0f008 */
[----:B------:R-:W2:Y:S01]  /*4010*/  @UP0 LDCU.64 UR10, c[0x0][0x888] ;  /* 0x00011100ff0a07ac */ /* 0x000ea20008000a00 */
[----:B------:R-:W-:Y:S07]  /*4020*/  @UP0 UIMAD UR8, UR36, UR4, URZ ;  /* 0x00000004240802a4 */ /* 0x000fee000f8e02ff */
[----:B------:R-:W-:Y:S01]  /*4030*/  @!P0 PRMT R88, R0, 0x7610, R88 ;  /* 0x0000761000588816 */ /* 0x000fe20000000058 */
[----:B--2---:R-:W-:Y:S03]  /*4040*/  @UP0 UIMAD.WIDE UR10, UR8, 0x4, UR10 ;  /* 0x00000004080a08a5 */ /* 0x004fe6000f8e020a */
[----:B------:R-:W2:Y:S03]  /*4050*/  @!UP0 LDCU UR8, c[0x0][0x880] ;  /* 0x00011000ff0887ac */ /* 0x000ea60008000800 */
[----:B------:R-:W-:Y:S01]  /*4060*/  IMAD.U32 R8, RZ, RZ, UR10 ;  /* 0x0000000aff087e24 */ /* 0x000fe2000f8e00ff */
[----:B------:R-:W-:Y:S05]  /*4070*/  MOV R9, UR11 ;  /* 0x0000000b00097c02 */ /* 0x000fea0008000f00 */
[----:B-----5:R3:W5:Y:S02]  /*4080*/  @P0 LDG.E R49, desc[UR46][R8.64] ;  /* 0x0000002e08310981 */ /* 0x020764000c1e1900 */
[----:B--23--:R-:W-:Y:S07]  /*4090*/  @!P0 IMAD.U32 R49, RZ, RZ, UR8 ;  /* 0x00000008ff318e24 */ /* 0x00cfee000f8e00ff */
.L_x_72:
[----:B-----5:R-:W-:Y:S01]  /*40a0*/  @!P2 FSETP.EQ.AND P0, PT, R49, RZ, PT ;  /* 0x000000ff3100a20b */ /* 0x020fe20003f02000 */
[----:B------:R-:W-:Y:S01]  /*40b0*/  @!UPT UIADD3 URZ, UPT, UPT, URZ, URZ, URZ ;  /* 0x000000fffffff290 */ /* 0x000fe2000fffe0ff */
[----:B------:R-:W-:Y:S11]  /*40c0*/  @!P2 BRA `(.L_x_73) ;  /* 0x000000000014a947 */ /* 0x000ff60003800000 */
[----:B------:R-:W-:Y:S02]  /*40d0*/  LOP3.LUT P2, RZ, R88, 0xff, RZ, 0xc0, !PT ;  /* 0x000000ff58ff7812 */ /* 0x000fe4000784c0ff */
[----:B------:R-:W-:Y:S04]  /*40e0*/  PLOP3.LUT P0, PT, PT, PT, UP0, 0x80, 0x8 ;  /* 0x000000000008781c */ /* 0x000fe80003f0f008 */
[----:B------:R-:W-:Y:S07]  /*40f0*/  PLOP3.LUT P0, PT, P0, PT, PT, 0x8, 0x80 ;  /* 0x000000000080781c */ /* 0x000fee000070e170 */
[----:B------:R-:W-:Y:S11]  /*4100*/  @P2 FSETP.EQ.AND P0, PT, R49, RZ, PT ;  /* 0x000000ff3100220b */ /* 0x000ff60003f02000 */
[----:B------:R-:W-:Y:S02]  /*4110*/  @!UPT UIADD3 URZ, UPT, UPT, URZ, URZ, URZ ;  /* 0x000000fffffff290 */ /* 0x000fe4000fffe0ff */
.L_x_73:
[----:B------:R-:W3:Y:S01]  /*4120*/  SYNCS.PHASECHK.TRANS64.TRYWAIT P2, [UR7+0x60], R14 ;  /* 0x0000600eff0075a7 */ /* 0x000ee20008041107 */
[----:B------:R-:W-:Y:S04]  /*4130*/  ELECT P4, URZ, PT ;  /* 0x0000000000ff782f */ /* 0x000fe80003880000 */
[----:B------:R-:W-:Y:S11]  /*4140*/  PLOP3.LUT P4, PT, P0, P4, PT, 0xf2, 0x2f ;  /* 0x00000000002f781c */ /* 0x000ff60000789e72 */
[----:B------:R-:W-:Y:S02]  /*4150*/  @!UPT UIADD3 URZ, UPT, UPT, URZ, URZ, URZ ;  /* 0x000000fffffff290 */ /* 0x000fe4000fffe0ff */
[----:B-1----:R-:W-:Y:S05]  /*4160*/  @!P4 IADD3 R8, P0, PT, R30, 0x580, RZ ;  /* 0x000005801e08c810 */ /* 0x002fea0007f1e0ff */
[----:B--2---:R-:W-:Y:S01]  /*4170*/  @!P4 IMAD.X R2, RZ, RZ, R31, P0 ;  /* 0x000000ffff02c224 */ /* 0x004fe200000e061f */
[----:B---3--:R-:W-:Y:S07]  /*4180*/  @!P2 BRA `(.L_x_74) ;  /* 0x000000500088a947 */ /* 0x008fee0003800000 */
.L_x_161:
[----:B------:R-:W-:Y:S01]  /*4190*/  @!P4 R2UR UR8, R2 ;  /* 0x000000000208c2ca */ /* 0x000fe200000e0000 */
[----:B------:R-:W-:Y:S01]  /*41a0*/  VOTEU.ALL UP1, P4 ;  /* 0x0000000000ff7886 */ /* 0x000fe20002020000 */
[----:B------:R-:W-:Y:S01]  /*41b0*/  @!P4 R2UR UR9, R8 ;  /* 0x000000000809c2ca */ /* 0x000fe200000e0000 */
[----:B-1----:R-:W-:Y:S01]  /*41c0*/  @!P4 IMAD.MOV.U32 R0, RZ, RZ, 0x2000 ;  /* 0x00002000ff00c424 */ /* 0x002fe200078e00ff */
[----:B------:R-:W-:Y:S01]  /*41d0*/  UMOV UR10, 0x0 ;  /* 0x00000000000a7882 */ /* 0x000fe20000000000 */
[----:B------:R-:W-:Y:S01]  /*41e0*/  UMOV UR11, 0x10000000 ;  /* 0x10000000000b7882 */ /* 0x000fe20000000000 */
[----:B------:R-:W-:Y:S01]  /*41f0*/  @!UP1 UIADD3 UR32, UPT, UPT, UR7, 0x200, URZ ;  /* 0x0000020007209890 */ /* 0x000fe2000fffe0ff */
[----:B------:R-:W-:Y:S06]  /*4200*/  VOTEU.ALL UP1, P4 ;  /* 0x0000000000ff7886 */ /* 0x000fec0002020000 */
[----:B------:R-:W-:Y:S01]  /*4210*/  IMAD.U32 R9, RZ, RZ, UR8 ;  /* 0x00000008ff097e24 */ /* 0x000fe2000f8e00ff */
[----:B------:R-:W-:Y:S01]  /*4220*/  UPRMT UR8, UR37, 0x654, UR33 ;  /* 0x0000065425087896 */ /* 0x000fe20008000021 */
[----:B------:R-:W-:Y:S03]  /*4230*/  IMAD.U32 R8, RZ, RZ, UR9 ;  /* 0x00000009ff087e24 */ /* 0x000fe6000f8e00ff */
[----:B------:R-:W-:Y:S02]  /*4240*/  @!P4 R2UR UR15, R9 ;  /* 0x00000000090fc2ca */ /* 0x000fe400000e0000 */
[----:B------:R-:W-:Y:S02]  /*4250*/  @!P4 R2UR UR14, R8 ;  /* 0x00000000080ec2ca */ /* 0x000fe400000e0000 */
[----:B------:R-:W-:Y:S05]  /*4260*/  @!P4 IADD3 R8, P0, PT, R30, 0x580, RZ ;  /* 0x000005801e08c810 */ /* 0x000fea0007f1e0ff */
[----:B------:R-:W-:Y:S06]  /*4270*/  @!P4 IMAD.X R2, RZ, RZ, R31, P0 ;  /* 0x000000ffff02c224 */ /* 0x000fec00000e061f */
[----:B------:R1:W-:Y:S01]  /*4280*/  @!UP1 UTMALDG.3D [UR32], [UR14], desc[UR10] ;  /* 0x00000a200e0095b4 */ /* 0x0003e20008011000 */
[----:B------:R1:W-:Y:S01]  /*4290*/  @!P4 SYNCS.ARRIVE.TRANS64.RED.A0TR RZ, [UR7+0x40], R0 ;  /* 0x00004000ffffc9a7 */ /* 0x0003e20008300407 */
[----:B------:R-:W-:Y:S01]  /*42a0*/  SYNCS.ARRIVE.TRANS64.RED.A1T0 RZ, [UR8], RZ ;  /* 0x000000ffffff79a7 */ /* 0x000fe20008100408 */
[----:B------:R-:W2:Y:S02]  /*42b0*/  SYNCS.PHASECHK.TRANS64.TRYWAIT P2, [UR7+0x68], R14 ;  /* 0x0000680eff0075a7 */ /* 0x000ea40008041107 */
[----:B-12---:R-:W-:Y:S05]  /*42c0*/  @!P2 BRA `(.L_x_75) ;  /* 0x000000500050a947 */ /* 0x006fea0003800000 */
.L_x_163:
[----:B------:R-:W-:Y:S01]  /*42d0*/  @!P4 R2UR UR8, R2 ;  /* 0x000000000208c2ca */ /* 0x000fe200000e0000 */
[----:B------:R-:W-:Y:S01]  /*42e0*/  VOTEU.ALL UP1, P4 ;  /* 0x0000000000ff7886 */ /* 0x000fe20002020000 */
[----:B------:R-:W-:Y:S01]  /*42f0*/  @!P4 R2UR UR9, R8 ;  /* 0x000000000809c2ca */ /* 0x000fe200000e0000 */
[----:B-1----:R-:W-:Y:S01]  /*4300*/  @!P4 IMAD.MOV.U32 R0, RZ, RZ, 0x2000 ;  /* 0x00002000ff00c424 */ /* 0x002fe200078e00ff */
[----:B------:R-:W-:Y:S01]  /*4310*/  UMOV UR10, 0x0 ;  /* 0x00000000000a7882 */ /* 0x000fe20000000000 */
[----:B------:R-:W-:Y:S01]  /*4320*/  UMOV UR11, 0x10000000 ;  /* 0x10000000000b7882 */ /* 0x000fe20000000000 */
[----:B------:R-:W-:Y:S02]  /*4330*/  @!UP1 UIADD3 UR26, UPT, UPT, UR34, 0x20, URZ ;  /* 0x00000020221a9890 */ /* 0x000fe4000fffe0ff */
[----:B------:R-:W-:Y:S01]  /*4340*/  @!UP1 UIADD3 UR24, UPT, UPT, UR7, 0x2200, URZ ;  /* 0x0000220007189890 */ /* 0x000fe2000fffe0ff */
[----:B------:R-:W-:Y:S01]  /*4350*/  VOTEU.ALL UP1, P4 ;  /* 0x0000000000ff7886 */ /* 0x000fe20002020000 */
[----:B------:R-:W-:Y:S01]  /*4360*/  UMOV UR27, UR35 ;  /* 0x00000023001b7c82 */ /* 0x000fe20008000000 */
[----:B------:R-:W-:Y:S02]  /*4370*/  UMOV UR28, UR36 ;  /* 0x00000024001c7c82 */ /* 0x000fe40008000000 */
        /* <DEDUP_REMOVED lines=12> */
.L_x_165:
[----:B------:R-:W2:Y:S01]  /*4440*/  LDC.64 R12, c[0x0][0xb18] ;  /* 0x0002c600ff0c7b82 */ /* 0x000ea20000000a00 */
[----:B------:R-:W-:Y:S01]  /*4450*/  @!P4 R2UR UR8, R2 ;  /* 0x000000000208c2ca */ /* 0x000fe200000e0000 */
[----:B------:R-:W-:Y:S01]  /*4460*/  VOTEU.ALL UP1, P4 ;  /* 0x0000000000ff7886 */ /* 0x000fe20002020000 */
[----:B------:R-:W-:Y:S01]  /*4470*/  @!P4 R2UR UR9, R8 ;  /* 0x000000000809c2ca */ /* 0x000fe200000e0000 */
[----:B-1----:R-:W-:Y:S01]  /*4480*/  @!P4 IMAD.MOV.U32 R0, RZ, RZ, 0x2000 ;  /* 0x00002000ff00c424 */ /* 0x002fe200078e00ff */
[----:B------:R-:W-:Y:S03]  /*4490*/  UMOV UR10, 0x0 ;  /* 0x00000000000a7882 */ /* 0x000fe60000000000 */
[----:B------:R-:W1:Y:S01]  /*44a0*/  @!P1 LDC R2, c[0x0][0xb0c] ;  /* 0x0002c300ff029b82 */ /* 0x000e620000000800 */
[----:B------:R-:W-:Y:S01]  /*44b0*/  @!UP1 UIADD3 UR18, UPT, UPT, UR34, 0x40, URZ ;  /* 0x0000004022129890 */ /* 0x000fe2000fffe0ff */
[----:B------:R-:W-:Y:S01]  /*44c0*/  @P3 SHF.R.U32.HI R26, RZ, 0x10, R21 ;  /* 0x00000010ff1a3819 */ /* 0x000fe20000011615 */
[----:B------:R-:W-:Y:S01]  /*44d0*/  @!UP1 UIADD3 UR16, UPT, UPT, UR7, 0x4200, URZ ;  /* 0x0000420007109890 */ /* 0x000fe2000fffe0ff */
[----:B------:R-:W-:Y:S01]  /*44e0*/  VIADD R28, R28, 0x1 ;  /* 0x000000011c1c7836 */ /* 0x000fe20000000000 */
[----:B------:R-:W-:Y:S01]  /*44f0*/  VOTEU.ALL UP1, P4 ;  /* 0x0000000000ff7886 */ /* 0x000fe20002020000 */
[----:B------:R-:W-:Y:S01]  /*4500*/  UMOV UR11, 0x10000000 ;  /* 0x10000000000b7882 */ /* 0x000fe20000000000 */
[----:B------:R-:W-:Y:S01]  /*4510*/  UMOV UR19, UR35 ;  /* 0x0000002300137c82 */ /* 0x000fe20008000000 */
[----:B------:R-:W-:Y:S01]  /*4520*/  IMAD.U32 R9, RZ, RZ, UR8 ;  /* 0x00000008ff097e24 */ /* 0x000fe2000f8e00ff */
[----:B------:R-:W-:Y:S01]  /*4530*/  UMOV UR20, UR36 ;  /* 0x0000002400147c82 */ /* 0x000fe20008000000 */
[----:B------:R-:W-:Y:S01]  /*4540*/  IMAD.U32 R8, RZ, RZ, UR9 ;  /* 0x00000009ff087e24 */ /* 0x000fe2000f8e00ff */
[----:B------:R-:W-:Y:S02]  /*4550*/  UPRMT UR8, UR37, 0x654, UR17 ;  /* 0x0000065425087896 */ /* 0x000fe40008000011 */
[----:B------:R-:W-:Y:S02]  /*4560*/  @!P4 R2UR UR15, R9 ;  /* 0x00000000090fc2ca */ /* 0x000fe400000e0000 */
[----:B------:R-:W-:Y:S02]  /*4570*/  @!P4 R2UR UR14, R8 ;  /* 0x00000000080ec2ca */ /* 0x000fe400000e0000 */
[----:B------:R-:W3:Y:S11]  /*4580*/  LDC.64 R8, c[0x0][0xb10] ;  /* 0x0002c400ff087b82 */ /* 0x000ef60000000a00 */
[----:B------:R1:W-:Y:S01]  /*4590*/  @!UP1 UTMALDG.3D [UR16], [UR14], desc[UR10] ;  /* 0x00000a100e0095b4 */ /* 0x0003e20008011000 */
[----:B------:R5:W-:Y:S01]  /*45a0*/  @!P4 SYNCS.ARRIVE.TRANS64.RED.A0TR RZ, [UR7+0x50], R0 ;  /* 0x00005000ffffc9a7 */ /* 0x000be20008300407 */
[C---:B---3--:R-:W-:Y:S01]  /*45b0*/  @!P1 IMAD.HI.U32 R8, R11.reuse, R8, RZ ;  /* 0x000000080b089227 */ /* 0x048fe200078e00ff */
[----:B--2---:R-:W-:Y:S02]  /*45c0*/  @!P1 ISETP.NE.AND P0, PT, R12, 0x1, PT ;  /* 0x000000010c00980c */ /* 0x004fe40003f05270 */
[----:B-1----:R-:W-:Y:S01]  /*45d0*/  @!P1 ISETP.NE.AND P2, PT, R2, 0x1, PT ;  /* 0x000000010200980c */ /* 0x002fe20003f45270 */
[----:B------:R-:W-:Y:S01]  /*45e0*/  SYNCS.ARRIVE.TRANS64.RED.A1T0 RZ, [UR8], RZ ;  /* 0x000000ffffff79a7 */ /* 0x000fe20008100408 */
[C---:B------:R-:W-:Y:S01]  /*45f0*/  @!P1 IMAD.HI.U32 R13, R10.reuse, R13, RZ ;  /* 0x0000000d0a0d9227 */ /* 0x040fe200078e00ff */
[----:B------:R-:W-:Y:S04]  /*4600*/  @!P1 SHF.R.U32.HI R8, RZ, R9, R8 ;  /* 0x00000009ff089219 */ /* 0x000fe80000011608 */
[----:B------:R-:W-:Y:S01]  /*4610*/  @!P1 SEL R8, R11, R8, !P2 ;  /* 0x000000080b089207 */ /* 0x000fe20005000000 */
[----:B------:R-:W1:Y:S01]  /*4620*/  SYNCS.PHASECHK.TRANS64.TRYWAIT P5, [UR7+0x78], R14 ;  /* 0x0000780eff0075a7 */ /* 0x000e6200080a1107 */
[----:B-----5:R-:W2:Y:S02]  /*4630*/  @!P1 LDC R0, c[0x0][0xb20] ;  /* 0x0002c800ff009b82 */ /* 0x020ea40000000800 */
[----:B--2---:R-:W-:Y:S04]  /*4640*/  @!P1 SHF.R.U32.HI R0, RZ, R0, R13 ;  /* 0x00000000ff009219 */ /* 0x004fe8000001160d */
[----:B------:R-:W-:Y:S05]  /*4650*/  @!P1 SEL R9, R10, R0, !P0 ;  /* 0x000000000a099207 */ /* 0x000fea0004000000 */
[----:B------:R-:W-:Y:S02]  /*4660*/  @!P1 IMAD.IADD R0, R9, 0x1, -R8 ;  /* 0x0000000109009824 */ /* 0x000fe400078e0a08 */
[----:B------:R-:W-:Y:S02]  /*4670*/  @!P1 IMAD.IADD R8, R8, 0x1, -R9 ;  /* 0x0000000108089824 */ /* 0x000fe400078e0a09 */
[----:B------:R-:W-:Y:S02]  /*4680*/  @!P1 IMAD R11, R0, R2, R11 ;  /* 0x00000002000b9224 */ /* 0x000fe400078e020b */
[----:B------:R-:W-:Y:S01]  /*4690*/  @!P1 IMAD R10, R8, R12, R10 ;  /* 0x0000000c080a9224 */ /* 0x000fe200078e020a */
[----:B-1----:R-:W-:Y:S06]  /*46a0*/  @!P5 BRA `(.L_x_77) ;  /* 0x0000004c0088d947 */ /* 0x002fec0003800000 */
.L_x_167:
[----:B------:R-:W-:Y:S01]  /*46b0*/  @!P4 IADD3 R2, P0, PT, R30, 0x580, RZ ;  /* 0x000005801e02c810 */ /* 0x000fe20007f1e0ff */
[----:B------:R-:W-:Y:S01]  /*46c0*/  VOTEU.ALL UP1, P4 ;  /* 0x0000000000ff7886 */ /* 0x000fe20002020000 */
[----:B------:R-:W-:Y:S01]  /*46d0*/  UMOV UR18, 0x0 ;  /* 0x0000000000127882 */ /* 0x000fe20000000000 */
[----:B------:R-:W-:Y:S01]  /*46e0*/  UMOV UR19, 0x10000000 ;  /* 0x1000000000137882 */ /* 0x000fe20000000000 */
[----:B------:R-:W-:Y:S01]  /*46f0*/  @!P4 R2UR UR9, R2 ;  /* 0x000000000209c2ca */ /* 0x000fe200000e0000 */
[----:B-1----:R-:W-:Y:S01]  /*4700*/  @!P4 IMAD.X R0, RZ, RZ, R31, P0 ;  /* 0x000000ffff00c224 */ /* 0x002fe200000e061f */
[----:B------:R-:W-:Y:S01]  /*4710*/  @!UP1 UIADD3 UR10, UPT, UPT, UR34, 0x60, URZ ;  /* 0x00000060220a9890 */ /* 0x000fe2000fffe0ff */
[----:B------:R-:W-:Y:S01]  /*4720*/  ISETP.NE.AND P0, PT, R28, 0x2, PT ;  /* 0x000000021c00780c */ /* 0x000fe20003f05270 */
[----:B------:R-:W-:Y:S01]  /*4730*/  UMOV UR11, UR35 ;  /* 0x00000023000b7c82 */ /* 0x000fe20008000000 */
[----:B------:R-:W-:Y:S01]  /*4740*/  UMOV UR12, UR36 ;  /* 0x00000024000c7c82 */ /* 0x000fe20008000000 */
[----:B------:R-:W-:Y:S01]  /*4750*/  @!P4 R2UR UR8, R0 ;  /* 0x000000000008c2ca */ /* 0x000fe200000e0000 */
[----:B------:R-:W-:Y:S01]  /*4760*/  IMAD.IADD R14, R10, 0x1, R86 ;  /* 0x000000010a0e7824 */ /* 0x000fe200078e0256 */
[----:B------:R-:W-:Y:S01]  /*4770*/  @P3 R2UR UR36, R26 ;  /* 0x000000001a2432ca */ /* 0x000fe200000e0000 */
[----:B------:R-:W-:Y:S01]  /*4780*/  IMAD.IADD R15, R11, 0x1, R87 ;  /* 0x000000010b0f7824 */ /* 0x000fe200078e0257 */
[----:B------:R-:W-:Y:S02]  /*4790*/  SEL R0, RZ, 0x1, P0 ;  /* 0x00000001ff007807 */ /* 0x000fe40000000000 */
[----:B------:R-:W-:Y:S01]  /*47a0*/  LOP3.LUT R29, R29, 0x1, RZ, 0x3c, !PT ;  /* 0x000000011d1d7812 */ /* 0x000fe200078e3cff */
[----:B------:R-:W-:Y:S01]  /*47b0*/  IMAD.U32 R8, RZ, RZ, UR9 ;  /* 0x00000009ff087e24 */ /* 0x000fe2000f8e00ff */
[----:B------:R-:W-:Y:S01]  /*47c0*/  @!UP1 UIADD3 UR9, UPT, UPT, UR7, 0x58, URZ ;  /* 0x0000005807099890 */ /* 0x000fe2000fffe0ff */
[----:B------:R-:W-:Y:S02]  /*47d0*/  LOP3.LUT R27, R27, R0, RZ, 0x3c, !PT ;  /* 0x000000001b1b7212 */ /* 0x000fe400078e3cff */
[----:B------:R-:W-:Y:S02]  /*47e0*/  SEL R28, R28, RZ, P0 ;  /* 0x000000ff1c1c7207 */ /* 0x000fe40000000000 */
[----:B------:R-:W-:Y:S01]  /*47f0*/  IMAD.U32 R9, RZ, RZ, UR8 ;  /* 0x00000008ff097e24 */ /* 0x000fe2000f8e00ff */
[----:B------:R-:W-:Y:S01]  /*4800*/  @!P4 R2UR UR14, R8 ;  /* 0x00000000080ec2ca */ /* 0x000fe200000e0000 */
[----:B------:R-:W-:Y:S01]  /*4810*/  @!UP1 UIADD3 UR8, UPT, UPT, UR7, 0x6200, URZ ;  /* 0x0000620007089890 */ /* 0x000fe2000fffe0ff */
[----:B------:R-:W-:Y:S02]  /*4820*/  VOTEU.ALL UP1, P4 ;  /* 0x0000000000ff7886 */ /* 0x000fe40002020000 */
[----:B------:R-:W-:Y:S11]  /*4830*/  @!P4 R2UR UR15, R9 ;  /* 0x00000000090fc2ca */ /* 0x000ff600000e0000 */
[----:B------:R-:W-:Y:S02]  /*4840*/  @!UPT UIADD3 URZ, UPT, UPT, URZ, URZ, URZ ;  /* 0x000000fffffff290 */ /* 0x000fe4000fffe0ff */
[----:B------:R2:W-:Y:S01]  /*4850*/  @!UP1 UTMALDG.3D [UR8], [UR14], desc[UR18] ;  /* 0x000012080e0095b4 */ /* 0x0005e20008011000 */
[----:B------:R2:W-:Y:S01]  /*4860*/  @!P4 SYNCS.ARRIVE.TRANS64.RED.A0TR RZ, [UR7+0x58], R25 ;  /* 0x00005819ffffc9a7 */ /* 0x0005e20008300407 */
[----:B------:R-:W-:Y:S01]  /*4870*/  UPLOP3.LUT UP1, UPT, UPT, UPT, UPT, 0x80, 0x8 ;  /* 0x000000000008789c */ /* 0x000fe20003f2f070 */
[----:B------:R-:W-:Y:S01]  /*4880*/  SYNCS.ARRIVE.TRANS64.RED.A1T0 RZ, [UR13], RZ ;  /* 0x000000ffffff79a7 */ /* 0x000fe2000810040d */
[----:B------:R-:W-:Y:S09]  /*4890*/  @P3 BRA `(.L_x_78) ;  /* 0xfffffff000a03947 */ /* 0x000ff2000383ffff */
[----:B------:R-:W-:-:S04]  /*48a0*/  SHF.L.U32 R2, R29, 0x1f, RZ ;  /* 0x0000001f1d027819 */ /* 0x000fc800000006ff */
[----:B------:R-:W1:Y:S02]  /*48b0*/  SYNCS.PHASECHK.TRANS64.TRYWAIT P0, [UR7+0x60], R2 ;  /* 0x00006002ff0075a7 */ /* 0x000e640008001107 */
[----:B-1----:R-:W-:Y:S05]  /*48c0*/  @!P0 BRA `(.L_x_79) ;  /* 0x0000004c00188947 */ /* 0x002fea0003800000 */
.L_x_169:
[----:B------:R-:W3:Y:S02]  /*48d0*/  SYNCS.PHASECHK.TRANS64.TRYWAIT P0, [UR7+0x68], R2 ;  /* 0x00006802ff0075a7 */ /* 0x000ee40008001107 */
[----:B---3--:R-:W-:Y:S05]  /*48e0*/  @!P0 BRA `(.L_x_80) ;  /* 0x0000004c00288947 */ /* 0x008fea0003800000 */
.L_x_171:
[----:B------:R-:W3:Y:S02]  /*48f0*/  SYNCS.PHASECHK.TRANS64.TRYWAIT P0, [UR7+0x70], R2 ;  /* 0x00007002ff0075a7 */ /* 0x000ee40008001107 */
[----:B---3--:R-:W-:Y:S05]  /*4900*/  @!P0 BRA `(.L_x_81) ;  /* 0x0000004c00388947 */ /* 0x008fea0003800000 */
.L_x_173:
[----:B-1----:R-:W-:-:S07]  /*4910*/  MOV R0, UR7 ;  /* 0x0000000700007c02 */ /* 0x002fce0008000f00 */
.L_x_82:
[----:B-1----:R-:W-:-:S04]  /*4920*/  SHF.L.U32 R2, R29, 0x1f, RZ ;  /* 0x0000001f1d027819 */ /* 0x002fc800000006ff */
[----:B------:R1:W3:Y:S03]  /*4930*/  SYNCS.PHASECHK.TRANS64.TRYWAIT P0, [R0+URZ+0x78], R2 ;  /* 0x00007802000075a7 */ /* 0x0002e600080011ff */
[----:B---3--:R-:W-:Y:S05]  /*4940*/  @!P0 NANOSLEEP.SYNCS 0x989680 ;  /* 0x009896800000895d */ /* 0x008fea0003900000 */
[----:B------:R-:W3:Y:S02]  /*4950*/  @!P0 SYNCS.PHASECHK.TRANS64 P0, [R0+URZ+0x78], R2 ;  /* 0x00007802000085a7 */ /* 0x000ee400080010ff */
[----:B--23--:R-:W-:Y:S05]  /*4960*/  @P0 EXIT ;  /* 0x000000000000094d */ /* 0x00cfea0003800000 */
[----:B------:R-:W-:Y:S05]  /*4970*/  BRA `(.L_x_82) ;  /* 0xfffffffc00e87947 */ /* 0x000fea000383ffff */
.L_x_67:
[----:B------:R-:W-:-:S06]  /*4980*/  UISETP.GE.AND UP1, UPT, UR8, 0x4, UPT ;  /* 0x000000040800788c */ /* 0x000fcc000bf26270 */
[----:B------:R-:W-:-:S13]  /*4990*/  PLOP3.LUT P0, PT, PT, PT, UP1, 0x80, 0x8 ;  /* 0x000000000008781c */ /* 0x000fda0003f0f018 */
[----:B------:R-:W-:Y:S05]  /*49a0*/  @!P0 EXIT ;  /* 0x000000000000894d */ /* 0x000fea0003800000 */
[----:B------:R-:W-:Y:S01]  /*49b0*/  BAR.SYNC.DEFER_BLOCKING 0x6, 0xa0 ;  /* 0x0182800000007b1d */ /* 0x000fe20000010000 */
[C---:B------:R-:W-:Y:S01]  /*49c0*/  IMAD.SHL.U32 R2, R101.reuse, 0x20, RZ ;  /* 0x0000002065027824 */ /* 0x040fe200078e00ff */
[C---:B------:R-:W-:Y:S01]  /*49d0*/  SHF.L.U32 R46, R101.reuse, 0x10, RZ ;  /* 0x00000010652e7819 */ /* 0x040fe200000006ff */
[C---:B------:R-:W-:Y:S01]  /*49e0*/  IMAD.SHL.U32 R100, R101.reuse, 0x4, RZ ;  /* 0x0000000465647824 */ /* 0x040fe200078e00ff */
[C---:B------:R-:W-:Y:S01]  /*49f0*/  LOP3.LUT R102, R101.reuse, 0x60, RZ, 0xc0, !PT ;  /* 0x0000006065667812 */ /* 0x040fe200078ec0ff */
[----:B------:R-:W-:Y:S01]  /*4a00*/  HFMA2 R97, -RZ, RZ, 0, 5.9604644775390625e-08 ;  /* 0x00000001ff617431 */ /* 0x000fe200000001ff */
[----:B------:R-:W-:Y:S02]  /*4a10*/  UMOV UR48, 0x400 ;  /* 0x0000040000307882 */ /* 0x000fe40000000000 */
[----:B------:R-:W1:Y:S01]  /*4a20*/  LDC R91, c[0x0][0x370] ;  /* 0x0000dc00ff5b7b82 */ /* 0x000e620000000800 */
[----:B------:R-:W-:Y:S01]  /*4a30*/  ULEA UR48, UR37, UR48, 0x18 ;  /* 0x0000003025307291 */ /* 0x000fe2000f8ec0ff */
[----:B------:R-:W-:Y:S01]  /*4a40*/  LOP3.LUT R3, R2, 0xc0, RZ, 0xc0, !PT ;  /* 0x000000c002037812 */ /* 0x000fe200078ec0ff */
[----:B------:R-:W-:Y:S01]  /*4a50*/  HFMA2 R95, -RZ, RZ, 0, 0 ;  /* 0x00000000ff5f7431 */ /* 0x000fe200000001ff */
[----:B------:R-:W-:Y:S01]  /*4a60*/  LOP3.LUT R99, R101, 0x2, RZ, 0xc0, !PT ;  /* 0x0000000265637812 */ /* 0x000fe200078ec0ff */
[----:B------:R-:W-:Y:S01]  /*4a70*/  UIADD3 UR4, UPT, UPT, UR48, 0x200, URZ ;  /* 0x0000020030047890 */ /* 0x000fe2000fffe0ff */
[----:B------:R-:W-:Y:S01]  /*4a80*/  LOP3.LUT R100, R3, 0x18, R100, 0xf8, !PT ;  /* 0x0000001803647812 */ /* 0x000fe200078ef864 */
[----:B------:R-:W-:Y:S01]  /*4a90*/  IMAD.MOV.U32 R45, RZ, RZ, RZ ;  /* 0x000000ffff2d7224 */ /* 0x000fe200078e00ff */
[----:B------:R-:W2:Y:S01]  /*4aa0*/  LDC R42, c[0x0][0xb0c] ;  /* 0x0002c300ff2a7b82 */ /* 0x000ea20000000800 */
[----:B------:R-:W-:Y:S01]  /*4ab0*/  LOP3.LUT R46, R46, 0x600000, RZ, 0xc0, !PT ;  /* 0x006000002e2e7812 */ /* 0x000fe200078ec0ff */
[----:B------:R-:W-:Y:S01]  /*4ac0*/  IMAD.MOV.U32 R105, RZ, RZ, RZ ;  /* 0x000000ffff697224 */ /* 0x000fe200078e00ff */
[----:B------:R-:W-:Y:S01]  /*4ad0*/  LOP3.LUT R100, R100, 0xf20, R2, 0xf8, !PT ;  /* 0x00000f2064647812 */ /* 0x000fe200078ef802 */
[----:B------:R-:W-:Y:S01]  /*4ae0*/  IMAD.U32 R93, RZ, RZ, UR4 ;  /* 0x00000004ff5d7e24 */ /* 0x000fe2000f8e00ff */
[----:B------:R-:W-:Y:S01]  /*4af0*/  LOP3.LUT R101, R101, 0x4, RZ, 0xc0, !PT ;  /* 0x0000000465657812 */ /* 0x000fe200078ec0ff */
[----:B------:R-:W4:Y:S01]  /*4b00*/  LDCU.64 UR52, c[0x0][0x348] ;  /* 0x00006900ff3477ac */ /* 0x000f220008000a00 */
[----:B------:R-:W-:Y:S01]  /*4b10*/  MOV R96, RZ ;  /* 0x000000ff00607202 */ /* 0x000fe20000000f00 */
[----:B------:R-:W1:Y:S01]  /*4b20*/  LDC R89, c[0x0][0xb20] ;  /* 0x0002c800ff597b82 */ /* 0x000e620000000800 */
[----:B------:R-:W3:Y:S01]  /*4b30*/  LDS R0, [UR48+0x140] ;  /* 0x00014030ff007984 */ /* 0x000ee20008000800 */
[----:B------:R-:W-:Y:S01]  /*4b40*/  IMAD R100, R100, 0x2, R93 ;  /* 0x0000000264647824 */ /* 0x000fe200078e025d */
[----:B------:R-:W1:Y:S03]  /*4b50*/  LDCU.64 UR38, c[0x0][0x888] ;  /* 0x00011100ff2677ac */ /* 0x000e660008000a00 */
[--C-:B------:R-:W-:Y:S01]  /*4b60*/  IMAD R99, R99, -0x10, R100.reuse ;  /* 0xfffffff063637824 */ /* 0x100fe200078e0264 */
[----:B------:R-:W1:Y:S01]  /*4b70*/  LDCU.64 UR44, c[0x0][0x890] ;  /* 0x00011200ff2c77ac */ /* 0x000e620008000a00 */
[----:B------:R-:W1:Y:S01]  /*4b80*/  LDC R41, c[0x0][0xb30] ;  /* 0x0002cc00ff297b82 */ /* 0x000e620000000800 */
[----:B------:R-:W-:Y:S01]  /*4b90*/  IMAD R98, R101, -0x10, R100 ;  /* 0xfffffff065627824 */ /* 0x000fe200078e0264 */
[----:B------:R-:W-:Y:S01]  /*4ba0*/  UMOV UR49, URZ ;  /* 0x000000ff00317c82 */ /* 0x000fe20008000000 */
[----:B------:R-:W-:-:S05]  /*4bb0*/  UMOV UR51, URZ ;  /* 0x000000ff00337c82 */ /* 0x000fca0008000000 */
[----:B------:R-:W1:Y:S08]  /*4bc0*/  LDC.64 R84, c[0x0][0xb10] ;  /* 0x0002c400ff547b82 */ /* 0x000e700000000a00 */
[----:B------:R-:W1:Y:S08]  /*4bd0*/  LDC.64 R38, c[0x0][0xb18] ;  /* 0x0002c600ff267b82 */ /* 0x000e700000000a00 */
[----:B------:R-:W1:Y:S08]  /*4be0*/  LDC.64 R36, c[0x0][0xb28] ;  /* 0x0002ca00ff247b82 */ /* 0x000e700000000a00 */
[----:B------:R-:W1:Y:S01]  /*4bf0*/  LDC.64 R82, c[0x0][0x8b0] ;  /* 0x00022c00ff527b82 */ /* 0x000e620000000a00 */
[----:B---3--:R-:W-:-:S07]  /*4c00*/  IMAD.IADD R46, R0, 0x1, R46 ;  /* 0x00000001002e7824 */ /* 0x008fce00078e022e */
[----:B------:R-:W3:Y:S08]  /*4c10*/  LDC.64 R80, c[0x0][0x8a8] ;  /* 0x00022a00ff507b82 */ /* 0x000ef00000000a00 */
[----:B--2-4-:R-:W1:Y:S02]  /*4c20*/  LDC R90, c[0x0][0x374] ;  /* 0x0000dd00ff5a7b82 */ /* 0x014e640000000800 */
.L_x_126:
[----:B------:R-:W-:Y:S02]  /*4c30*/  LEA R0, R105, UR48, 0x3 ;  /* 0x0000003069007c11 */ /* 0x000fe4000f8e18ff */
[----:B------:R-:W-:Y:S02]  /*4c40*/  SHF.L.U32 R2, R95, 0x1f, RZ ;  /* 0x0000001f5f027819 */ /* 0x000fe400000006ff */
[----:B-1----:R-:W-:Y:S02]  /*4c50*/  LEA R16, R105, UR48, 0x4 ;  /* 0x0000003069107c11 */ /* 0x002fe4000f8e20ff */
[----:B------:R-:W2:Y:S02]  /*4c60*/  SYNCS.PHASECHK.TRANS64.TRYWAIT P0, [R0+URZ+0x90], R2 ;  /* 0x00009002000075a7 */ /* 0x000ea400080011ff */
[----:B--23--:R-:W-:Y:S05]  /*4c70*/  @!P0 BRA `(.L_x_83) ;  /* 0x0000004800748947 */ /* 0x00cfea0003800000 */
.L_x_174:
[----:B------:R-:W4:Y:S01]  /*4c80*/  LDC.64 R10, c[0x0][0xb10] ;  /* 0x0002c400ff0a7b82 */ /* 0x000f220000000a00 */
[----:B------:R-:W3:Y:S01]  /*4c90*/  LDS.128 R16, [R16+0x120] ;  /* 0x0001200010107984 */ /* 0x000ee20000000c00 */
[----:B-1----:R-:W-:Y:S01]  /*4ca0*/  ISETP.NE.AND P1, PT, R41, 0x1, PT ;  /* 0x000000012900780c */ /* 0x002fe20003f25270 */
[----:B--2---:R-:W-:Y:S01]  /*4cb0*/  VIADD R0, R0, 0xa0 ;  /* 0x000000a000007836 */ /* 0x004fe20000000000 */
[----:B------:R-:W-:Y:S04]  /*4cc0*/  ISETP.GE.AND P0, PT, R40, 0x1, PT ;  /* 0x000000012800780c */ /* 0x000fe80003f06270 */
[----:B------:R-:W1:Y:S01]  /*4cd0*/  LDC.64 R8, c[0x0][0xb18] ;  /* 0x0002c600ff087b82 */ /* 0x000e620000000a00 */
[----:B------:R-:W-:Y:S01]  /*4ce0*/  PRMT R0, RZ, 0x654, R0 ;  /* 0x00000654ff007816 */ /* 0x000fe20000000000 */
[----:B------:R-:W-:Y:S01]  /*4cf0*/  @!PT LDS RZ, [RZ] ;  /* 0x00000000fffff984 */ /* 0x000fe20000000800 */
[----:B------:R-:W-:Y:S01]  /*4d00*/  @!PT LDS RZ, [RZ] ;  /* 0x00000000fffff984 */ /* 0x000fe20000000800 */
[----:B------:R-:W-:Y:S01]  /*4d10*/  @!PT LDS RZ, [RZ] ;  /* 0x00000000fffff984 */ /* 0x000fe20000000800 */
[----:B------:R-:W-:Y:S01]  /*4d20*/  @!PT LDS RZ, [RZ] ;  /* 0x00000000fffff984 */ /* 0x000fe20000000800 */
[----:B------:R2:W-:Y:S06]  /*4d30*/  MEMBAR.ALL.CTA ;  /* 0x0000000000007992 */ /* 0x0005ec0000008000 */
[----:B--2---:R-:W2:Y:S01]  /*4d40*/  FENCE.VIEW.ASYNC.S ;  /* 0x00000000000073c6 */ /* 0x004ea20000000000 */
[----:B------:R-:W1:Y:S08]  /*4d50*/  @!P1 LDC R12, c[0x0][0xb20] ;  /* 0x0002c800ff0c9b82 */ /* 0x000e700000000800 */
[----:B------:R-:W1:Y:S01]  /*4d60*/  @!P1 LDC R7, c[0x0][0xb0c] ;  /* 0x0002c300ff079b82 */ /* 0x000e620000000800 */
[----:B--2---:R2:W-:Y:S01]  /*4d70*/  SYNCS.ARRIVE.TRANS64.RED.A1T0 RZ, [R0+URZ], RZ ;  /* 0x000000ff00ff79a7 */ /* 0x0045e200081004ff */
[----:B---3--:R-:W-:Y:S04]  /*4d80*/  LOP3.LUT P4, RZ, R18, 0x1, RZ, 0xc0, !PT ;  /* 0x0000000112ff7812 */ /* 0x008fe8000788c0ff */
[----:B------:R-:W-:Y:S09]  /*4d90*/  P2R R103, PR, RZ, 0x10 ;  /* 0x00000010ff677803 */ /* 0x000ff20000000000 */
[----:B------:R-:W-:Y:S02]  /*4da0*/  @P4 MOV R44, R16 ;  /* 0x00000010002c4202 */ /* 0x000fe40000000f00 */
[----:B------:R-:W-:Y:S01]  /*4db0*/  @P4 LOP3.LUT R43, R17, 0xffff, RZ, 0xc0, !PT ;  /* 0x0000ffff112b4812 */ /* 0x000fe200078ec0ff */
[----:B--2-4-:R-:W-:Y:S06]  /*4dc0*/  @!P0 BRA `(.L_x_84) ;  /* 0x0000000000a48947 */ /* 0x014fec0003800000 */
[----:B------:R-:W-:Y:S01]  /*4dd0*/  IMAD.HI.U32 R0, R90, R39, RZ ;  /* 0x000000275a007227 */ /* 0x000fe200078e00ff */
[----:B------:R-:W-:Y:S02]  /*4de0*/  ISETP.NE.AND P0, PT, R38, 0x1, PT ;  /* 0x000000012600780c */ /* 0x000fe40003f05270 */
[----:B------:R-:W-:Y:S01]  /*4df0*/  ISETP.NE.AND P2, PT, R40, 0x1, PT ;  /* 0x000000012800780c */ /* 0x000fe20003f45270 */
[----:B------:R-:W-:Y:S01]  /*4e00*/  IMAD.HI.U32 R4, R91, R84, RZ ;  /* 0x000000545b047227 */ /* 0x000fe200078e00ff */
[----:B------:R-:W-:Y:S02]  /*4e10*/  SHF.R.U32.HI R0, RZ, R89, R0 ;  /* 0x00000059ff007219 */ /* 0x000fe40000011600 */
[----:B------:R-:W-:Y:S01]  /*4e20*/  ISETP.NE.AND P3, PT, R42, 0x1, PT ;  /* 0x000000012a00780c */ /* 0x000fe20003f65270 */
[----:B------:R-:W-:Y:S01]  /*4e30*/  IMAD.HI.U32 R6, R43, R39, RZ ;  /* 0x000000272b067227 */ /* 0x000fe200078e00ff */
[-C--:B------:R-:W-:Y:S02]  /*4e40*/  SHF.R.U32.HI R4, RZ, R85.reuse, R4 ;  /* 0x00000055ff047219 */ /* 0x080fe40000011604 */
[----:B------:R-:W-:Y:S01]  /*4e50*/  SEL R0, R90, R0, !P0 ;  /* 0x000000005a007207 */ /* 0x000fe20004000000 */
[----:B------:R-:W-:Y:S01]  /*4e60*/  IMAD.HI.U32 R5, R44, R84, RZ ;  /* 0x000000542c057227 */ /* 0x000fe200078e00ff */
[----:B------:R-:W-:Y:S03]  /*4e70*/  SEL R4, R91, R4, !P3 ;  /* 0x000000045b047207 */ /* 0x000fe60005800000 */
[-C--:B------:R-:W-:Y:S01]  /*4e80*/  IMAD.HI.U32 R3, R0, R36.reuse, RZ ;  /* 0x0000002400037227 */ /* 0x080fe200078e00ff */
[----:B------:R-:W-:Y:S03]  /*4e90*/  SHF.R.U32.HI R5, RZ, R85, R5 ;  /* 0x00000055ff057219 */ /* 0x000fe60000011605 */
[----:B------:R-:W-:Y:S01]  /*4ea0*/  IMAD.HI.U32 R2, R4, R36, RZ ;  /* 0x0000002404027227 */ /* 0x000fe200078e00ff */
[----:B------:R-:W-:Y:S02]  /*4eb0*/  @P2 SHF.R.U32.HI R0, RZ, R37, R3 ;  /* 0x00000025ff002219 */ /* 0x000fe40000011603 */
[----:B------:R-:W-:Y:S02]  /*4ec0*/  SHF.R.U32.HI R3, RZ, R89, R6 ;  /* 0x00000059ff037219 */ /* 0x000fe40000011606 */
[----:B------:R-:W-:Y:S01]  /*4ed0*/  @P2 SHF.R.U32.HI R4, RZ, R37, R2 ;  /* 0x00000025ff042219 */ /* 0x000fe20000011602 */
[----:B------:R-:W-:Y:S01]  /*4ee0*/  IMAD R0, R40, R0, RZ ;  /* 0x0000000028007224 */ /* 0x000fe200078e02ff */
[----:B------:R-:W-:Y:S02]  /*4ef0*/  SEL R3, R43, R3, !P0 ;  /* 0x000000032b037207 */ /* 0x000fe40004000000 */
[----:B------:R-:W-:Y:S01]  /*4f00*/  SEL R2, R44, R5, !P3 ;  /* 0x000000052c027207 */ /* 0x000fe20005800000 */
[----:B------:R-:W-:Y:S01]  /*4f10*/  IMAD R5, R40, R4, RZ ;  /* 0x0000000428057224 */ /* 0x000fe200078e02ff */
[C---:B------:R-:W-:Y:S01]  /*4f20*/  ISETP.GE.AND P0, PT, R3.reuse, R0, PT ;  /* 0x000000000300720c */ /* 0x040fe20003f06270 */
[C---:B------:R-:W-:Y:S03]  /*4f30*/  IMAD.HI.U32 R0, R3.reuse, R36, RZ ;  /* 0x0000002403007227 */ /* 0x040fe600078e00ff */
[C---:B------:R-:W-:Y:S02]  /*4f40*/  ISETP.GE.OR P0, PT, R2.reuse, R5, P0 ;  /* 0x000000050200720c */ /* 0x040fe40000706670 */
[----:B------:R-:W-:Y:S04]  /*4f50*/  SHF.R.U32.HI R0, RZ, R37, R0 ;  /* 0x00000025ff007219 */ /* 0x000fe80000011600 */
[C---:B------:R-:W-:Y:S05]  /*4f60*/  SEL R6, R3.reuse, R0, !P2 ;  /* 0x0000000003067207 */ /* 0x040fea0005000000 */
        /* <DEDUP_REMOVED lines=14> */
[----:B------:R-:W-:Y:S07]  /*5050*/  IMAD R43, R3, R38, R43 ;  /* 0x00000026032b7224 */ /* 0x000fee00078e022b */
.L_x_84:
[----:B-1----:R-:W-:Y:S01]  /*5060*/  @!P1 ISETP.NE.AND P0, PT, R8, 0x1, PT ;  /* 0x000000010800980c */ /* 0x002fe20003f05270 */
[----:B------:R-:W-:Y:S01]  /*5070*/  @!P1 IMAD.HI.U32 R2, R43, R9, RZ ;  /* 0x000000092b029227 */ /* 0x000fe200078e00ff */
[----:B------:R-:W-:Y:S01]  /*5080*/  R2UR UR42, R15 ;  /* 0x000000000f2a72ca */ /* 0x000fe200000e0000 */
[----:B------:R-:W-:Y:S01]  /*5090*/  BSSY.RECONVERGENT B6, `(.L_x_85) ;  /* 0x0000031000067945 */ /* 0x000fe20003800200 */
[----:B------:R-:W-:Y:S01]  /*50a0*/  R2UR UR41, R14 ;  /* 0x000000000e2972ca */ /* 0x000fe200000e0000 */
[C---:B------:R-:W-:Y:S01]  /*50b0*/  @!P1 IMAD.HI.U32 R0, R44.reuse, R10, RZ ;  /* 0x0000000a2c009227 */ /* 0x040fe200078e00ff */
[----:B------:R-:W-:Y:S02]  /*50c0*/  @!P1 SHF.R.U32.HI R2, RZ, R12, R2 ;  /* 0x0000000cff029219 */ /* 0x000fe40000011602 */
[----:B------:R-:W-:Y:S01]  /*50d0*/  @!P1 ISETP.NE.AND P2, PT, R7, 0x1, PT ;  /* 0x000000010700980c */ /* 0x000fe20003f45270 */
[----:B------:R-:W-:Y:S01]  /*50e0*/  VIADD R105, R105, 0x1 ;  /* 0x0000000169697836 */ /* 0x000fe20000000000 */
[----:B------:R-:W-:Y:S02]  /*50f0*/  @!P1 SEL R2, R43, R2, !P0 ;  /* 0x000000022b029207 */ /* 0x000fe40004000000 */
[----:B------:R-:W-:Y:S02]  /*5100*/  @!P1 SHF.R.U32.HI R0, RZ, R11, R0 ;  /* 0x0000000bff009219 */ /* 0x000fe40000011600 */
[----:B------:R-:W-:Y:S01]  /*5110*/  LOP3.LUT P0, RZ, R93, 0x1b0, RZ, 0xc0, !PT ;  /* 0x000001b05dff7812 */ /* 0x000fe2000780c0ff */
[----:B------:R-:W-:Y:S01]  /*5120*/  USHF.L.U32 UR42, UR42, 0x7, URZ ;  /* 0x000000072a2a7899 */ /* 0x000fe200080006ff */
[----:B------:R-:W-:Y:S01]  /*5130*/  @!P1 SEL R3, R44, R0, !P2 ;  /* 0x000000002c039207 */ /* 0x000fe20005000000 */
[----:B------:R-:W-:Y:S01]  /*5140*/  USHF.L.U32 UR41, UR41, 0x7, URZ ;  /* 0x0000000729297899 */ /* 0x000fe200080006ff */
[----:B------:R-:W-:Y:S03]  /*5150*/  @P4 SHF.R.U32.HI R94, RZ, 0x10, R17 ;  /* 0x00000010ff5e4819 */ /* 0x000fe60000011611 */
[----:B------:R-:W-:Y:S02]  /*5160*/  @!P1 IMAD.IADD R0, R2, 0x1, -R3 ;  /* 0x0000000102009824 */ /* 0x000fe400078e0a03 */
[----:B------:R-:W-:Y:S02]  /*5170*/  @!P1 IMAD.IADD R2, R3, 0x1, -R2 ;  /* 0x0000000103029824 */ /* 0x000fe400078e0a02 */
[----:B------:R-:W-:Y:S02]  /*5180*/  @!P1 IMAD R44, R0, R7, R44 ;  /* 0x00000007002c9224 */ /* 0x000fe400078e022c */
[----:B------:R-:W-:Y:S01]  /*5190*/  @!P1 IMAD R43, R2, R8, R43 ;  /* 0x00000008022b9224 */ /* 0x000fe200078e022b */
[----:B------:R-:W-:Y:S06]  /*51a0*/  @!P0 BRA `(.L_x_86) ;  /* 0x00000000007c8947 */ /* 0x000fec0003800000 */
[----:B------:R-:W1:Y:S01]  /*51b0*/  LDCU.64 UR8, c[0x4][0x80] ;  /* 0x01001000ff0877ac */ /* 0x000e620008000a00 */
[----:B------:R-:W-:Y:S01]  /*51c0*/  MOV R2, 0x0 ;  /* 0x0000000000027802 */ /* 0x000fe20000000f00 */
[----:B------:R-:W-:Y:S02]  /*51d0*/  HFMA2 R12, -RZ, RZ, 0, 5.9604644775390625e-08 ;  /* 0x00000001ff0c7431 */ /* 0x000fe400000001ff */
[----:B------:R-:W-:Y:S01]  /*51e0*/  IMAD.MOV.U32 R8, RZ, RZ, 0x70 ;  /* 0x00000070ff087424 */ /* 0x000fe200078e00ff */
[----:B------:R2:W3:Y:S01]  /*51f0*/  LDC.64 R14, c[0x4][R2] ;  /* 0x01000000020e7b82 */ /* 0x0004e20000000a00 */
[----:B------:R-:W4:Y:S01]  /*5200*/  LDCU.64 UR6, c[0x4][0x88] ;  /* 0x01001100ff0677ac */ /* 0x000f220008000a00 */
[----:B------:R-:W-:Y:S01]  /*5210*/  IMAD.MOV.U32 R13, RZ, RZ, RZ ;  /* 0x000000ffff0d7224 */ /* 0x000fe200078e00ff */
[----:B------:R-:W2:Y:S01]  /*5220*/  LDCU.64 UR4, c[0x4][0x8] ;  /* 0x01000100ff0477ac */ /* 0x000ea20008000a00 */
[----:B-1----:R-:W-:Y:S01]  /*5230*/  MOV R5, UR9 ;  /* 0x0000000900057c02 */ /* 0x002fe20008000f00 */
[----:B------:R-:W-:Y:S01]  /*5240*/  IMAD.U32 R4, RZ, RZ, UR8 ;  /* 0x00000008ff047e24 */ /* 0x000fe2000f8e00ff */
[----:B----4-:R-:W-:Y:S01]  /*5250*/  MOV R7, UR7 ;  /* 0x0000000700077c02 */ /* 0x010fe20008000f00 */
[----:B------:R-:W-:Y:S01]  /*5260*/  IMAD.U32 R6, RZ, RZ, UR6 ;  /* 0x00000006ff067e24 */ /* 0x000fe2000f8e00ff */
[----:B--2---:R-:W-:Y:S01]  /*5270*/  MOV R11, UR5 ;  /* 0x00000005000b7c02 */ /* 0x004fe20008000f00 */
[----:B------:R-:W-:Y:S02]  /*5280*/  IMAD.U32 R10, RZ, RZ, UR4 ;  /* 0x00000004ff0a7e24 */ /* 0x000fe4000f8e00ff */
[----:B------:R-:W-:Y:S07]  /*5290*/  LEPC R20, `(.L_x_87) ;  /* 0x000000001014794e */ /* 0x000fee0000000000 */
[----:B---3-5:R-:W-:Y:S05]  /*52a0*/  CALL.ABS.NOINC R14 ;  /* 0x000000000e007343 */ /* 0x028fea0003c00000 */
.L_x_87:
[----:B------:R-:W1:Y:S01]  /*52b0*/  LDCU.64 UR8, c[0x4][0x80] ;  /* 0x01001000ff0877ac */ /* 0x000e620008000a00 */
[----:B------:R-:W2:Y:S01]  /*52c0*/  LDC.64 R2, c[0x4][R2] ;  /* 0x0100000002027b82 */ /* 0x000ea20000000a00 */
[----:B------:R-:W-:Y:S02]  /*52d0*/  HFMA2 R12, -RZ, RZ, 0, 5.9604644775390625e-08 ;  /* 0x00000001ff0c7431 */ /* 0x000fe400000001ff */
[----:B------:R-:W-:Y:S02]  /*52e0*/  IMAD.MOV.U32 R8, RZ, RZ, 0x70 ;  /* 0x00000070ff087424 */ /* 0x000fe400078e00ff */
[----:B------:R-:W-:Y:S01]  /*52f0*/  IMAD.MOV.U32 R13, RZ, RZ, RZ ;  /* 0x000000ffff0d7224 */ /* 0x000fe200078e00ff */
[----:B------:R-:W3:Y:S01]  /*5300*/  LDCU.64 UR6, c[0x4][0x88] ;  /* 0x01001100ff0677ac */ /* 0x000ee20008000a00 */
[----:B------:R-:W4:Y:S01]  /*5310*/  LDCU.64 UR4, c[0x4][0x8] ;  /* 0x01000100ff0477ac */ /* 0x000f220008000a00 */
[----:B-1----:R-:W-:Y:S02]  /*5320*/  MOV R4, UR8 ;  /* 0x0000000800047c02 */ /* 0x002fe40008000f00 */
[----:B------:R-:W-:Y:S02]  /*5330*/  MOV R5, UR9 ;  /* 0x0000000900057c02 */ /* 0x000fe40008000f00 */
[----:B---3--:R-:W-:Y:S01]  /*5340*/  MOV R7, UR7 ;  /* 0x0000000700077c02 */ /* 0x008fe20008000f00 */
[----:B------:R-:W-:Y:S01]  /*5350*/  IMAD.U32 R6, RZ, RZ, UR6 ;  /* 0x00000006ff067e24 */ /* 0x000fe2000f8e00ff */
[----:B----4-:R-:W-:Y:S01]  /*5360*/  MOV R11, UR5 ;  /* 0x00000005000b7c02 */ /* 0x010fe20008000f00 */
[----:B------:R-:W-:Y:S02]  /*5370*/  IMAD.U32 R10, RZ, RZ, UR4 ;  /* 0x00000004ff0a7e24 */ /* 0x000fe4000f8e00ff */
[----:B------:R-:W-:Y:S07]  /*5380*/  LEPC R20, `(.L_x_86) ;  /* 0x000000001014794e */ /* 0x000fee0000000000 */
[----:B--2---:R-:W-:Y:S05]  /*5390*/  CALL.ABS.NOINC R2 ;  /* 0x0000000002007343 */ /* 0x004fea0003c00000 */
.L_x_86:
[----:B------:R-:W-:Y:S05]  /*53a0*/  BSYNC.RECONVERGENT B6 ;  /* 0x0000000000067941 */ /* 0x000fea0003800200 */
.L_x_85:
[----:B------:R-:W-:Y:S01]  /*53b0*/  ISETP.NE.U32.AND P4, PT, R82, RZ, PT ;  /* 0x000000ff5200720c */ /* 0x000fe20003f85070 */
[----:B------:R-:W-:Y:S01]  /*53c0*/  UISETP.NE.AND UP2, UPT, UR50, URZ, UPT ;  /* 0x000000ff3200728c */ /* 0x000fe2000bf45270 */
[----:B------:R-:W-:Y:S01]  /*53d0*/  ISETP.NE.U32.AND P2, PT, RZ, UR38, PT ;  /* 0x00000026ff007c0c */ /* 0x000fe2000bf45070 */
[----:B------:R-:W-:Y:S01]  /*53e0*/  UISETP.NE.U32.AND UP1, UPT, UR44, URZ, UPT ;  /* 0x000000ff2c00728c */ /* 0x000fe2000bf25070 */
[----:B------:R-:W-:Y:S01]  /*53f0*/  ISETP.NE.AND.EX P4, PT, R83, RZ, PT, P4 ;  /* 0x000000ff5300720c */ /* 0x000fe20003f85340 */
[----:B------:R-:W-:Y:S01]  /*5400*/  UPLOP3.LUT UP0, UPT, UPT, UPT, UPT, 0x40, 0x4 ;  /* 0x000000000004789c */ /* 0x000fe20003f0e870 */
[----:B------:R-:W-:Y:S01]  /*5410*/  ISETP.NE.AND.EX P2, PT, RZ, UR39, PT, P2 ;  /* 0x00000027ff007c0c */ /* 0x000fe2000bf45320 */
[----:B------:R-:W-:Y:S01]  /*5420*/  UISETP.NE.AND.EX UP1, UPT, UR45, URZ, UPT, UP1 ;  /* 0x000000ff2d00728c */ /* 0x000fe2000bf25310 */
[----:B------:R-:W-:Y:S04]  /*5430*/  PLOP3.LUT P1, PT, PT, PT, UP2, 0x80, 0x8 ;  /* 0x000000000008781c */ /* 0x000fe80003f2f028 */
[----:B------:R-:W-:Y:S06]  /*5440*/  @UP2 UPLOP3.LUT UP0, UPT, UPT, UPT, UP1, 0x80, 0x8 ;  /* 0x000000000008289c */ /* 0x000fec0003f0f010 */
[----:B------:R-:W-:Y:S01]  /*5450*/  PLOP3.LUT P0, PT, PT, PT, UP0, 0x80, 0x8 ;  /* 0x000000000008781c */ /* 0x000fe20003f0f008 */
[----:B------:R-:W-:Y:S01]  /*5460*/  @!UPT UIADD3 URZ, UPT, UPT, URZ, URZ, URZ ;  /* 0x000000fffffff290 */ /* 0x000fe2000fffe0ff */
[----:B------:R-:W-:Y:S11]  /*5470*/  BRA.U !UP1, `(.L_x_88) ;  /* 0x0000000109387547 */ /* 0x000ff6000b800000 */
[----:B------:R-:W-:Y:S01]  /*5480*/  UISETP.NE.U32.AND UP0, UPT, UR38, URZ, UPT ;  /* 0x000000ff2600728c */ /* 0x000fe2000bf05070 */
[----:B------:R-:W-:Y:S02]  /*5490*/  HFMA2 R0, -RZ, RZ, 0, 5.9604644775390625e-08 ;  /* 0x00000001ff007431 */ /* 0x000fe400000001ff */
[----:B------:R-:W-:Y:S01]  /*54a0*/  IMAD.MOV.U32 R88, RZ, RZ, 0x1 ;  /* 0x00000001ff587424 */ /* 0x000fe200078e00ff */
[----:B------:R-:W-:Y:S06]  /*54b0*/  UISETP.NE.AND.EX UP0, UPT, UR39, URZ, UPT, UP0 ;  /* 0x000000ff2700728c */ /* 0x000fec000bf05300 */
[----:B------:R-:W-:Y:S05]  /*54c0*/  PLOP3.LUT P3, PT, PT, PT, UP0, 0x80, 0x8 ;  /* 0x000000000008781c */ /* 0x000fea0003f6f008 */
[----:B------:R-:W1:Y:S01]  /*54d0*/  @UP0 LDCU.64 UR6, c[0x0][0x888] ;  /* 0x00011100ff0607ac */ /* 0x000e620008000a00 */
[----:B------:R-:W-:Y:S07]  /*54e0*/  @UP0 UIMAD UR4, UR36, UR44, URZ ;  /* 0x0000002c240402a4 */ /* 0x000fee000f8e02ff */
[----:B------:R-:W-:Y:S01]  /*54f0*/  @!P3 PRMT R88, R0, 0x7610, R88 ;  /* 0x000076100058b816 */ /* 0x000fe20000000058 */
[----:B-1----:R-:W-:Y:S03]  /*5500*/  @UP0 UIMAD.WIDE UR6, UR4, 0x4, UR6 ;  /* 0x00000004040608a5 */ /* 0x002fe6000f8e0206 */
[----:B------:R-:W1:Y:S03]  /*5510*/  @!UP0 LDCU UR4, c[0x0][0x880] ;  /* 0x00011000ff0487ac */ /* 0x000e660008000800 */
[----:B------:R-:W-:Y:S01]  /*5520*/  IMAD.U32 R2, RZ, RZ, UR6 ;  /* 0x00000006ff027e24 */ /* 0x000fe2000f8e00ff */
[----:B------:R-:W-:Y:S05]  /*5530*/  MOV R3, UR7 ;  /* 0x0000000700037c02 */ /* 0x000fea0008000f00 */
[----:B-----5:R2:W5:Y:S02]  /*5540*/  @P3 LDG.E R49, desc[UR46][R2.64] ;  /* 0x0000002e02313981 */ /* 0x020564000c1e1900 */
[----:B-12---:R-:W-:Y:S02]  /*5550*/  @!P3 IMAD.U32 R49, RZ, RZ, UR4 ;  /* 0x00000004ff31be24 */ /* 0x006fe4000f8e00ff */
.L_x_88:
[----:B------:R-:W-:Y:S05]  /*5560*/  @!P4 BRA `(.L_x_89) ;  /* 0x000000000020c947 */ /* 0x000fea0003800000 */
[----:B------:R-:W-:Y:S04]  /*5570*/  ISETP.NE.U32.AND P3, PT, R80, RZ, PT ;  /* 0x000000ff5000720c */ /* 0x000fe80003f65070 */
[----:B------:R-:W-:Y:S11]  /*5580*/  ISETP.NE.AND.EX P3, PT, R81, RZ, PT, P3 ;  /* 0x000000ff5100720c */ /* 0x000ff60003f65330 */
[----:B------:R-:W-:Y:S02]  /*5590*/  @!UPT UIADD3 URZ, UPT, UPT, URZ, URZ, URZ ;  /* 0x000000fffffff290 */ /* 0x000fe4000fffe0ff */
[----:B------:R-:W1:Y:S01]  /*55a0*/  @P3 LDC.64 R2, c[0x0][0x8a8] ;  /* 0x00022a00ff023b82 */ /* 0x000e620000000a00 */
[----:B------:R-:W-:Y:S04]  /*55b0*/  @P3 IMAD R0, R82, UR36, RZ ;  /* 0x0000002452003c24 */ /* 0x000fe8000f8e02ff */
[----:B-1----:R-:W-:Y:S05]  /*55c0*/  @P3 IMAD.WIDE R2, R0, 0x4, R2 ;  /* 0x0000000400023825 */ /* 0x002fea00078e0202 */
[----:B-----5:R1:W5:Y:S02]  /*55d0*/  @P3 LDG.E R47, desc[UR46][R2.64] ;  /* 0x0000002e022f3981 */ /* 0x020364000c1e1900 */
[----:B-1----:R-:W2:Y:S02]  /*55e0*/  @!P3 LDC R47, c[0x0][0x8a0] ;  /* 0x00022800ff2fbb82 */ /* 0x002ea40000000800 */
.L_x_89:
[----:B-----5:R-:W-:Y:S01]  /*55f0*/  FSETP.NEU.AND P3, PT, R49, RZ, PT ;  /* 0x000000ff3100720b */ /* 0x020fe20003f6d000 */
[----:B------:R-:W-:Y:S01]  /*5600*/  BSSY B1, `(.L_x_90) ;  /* 0x0000039000017945 */ /* 0x000fe20003800000 */
[----:B------:R-:W-:Y:S01]  /*5610*/  SEL R3, RZ, 0xffffffff, P2 ;  /* 0xffffffffff037807 */ /* 0x000fe20001000000 */
[----:B------:R-:W-:Y:S01]  /*5620*/  IMAD.MOV.U32 R66, RZ, RZ, 0x1 ;  /* 0x00000001ff427424 */ /* 0x000fe200078e00ff */
[----:B------:R-:W-:Y:S01]  /*5630*/  @P1 LOP3.LUT P2, RZ, R88, 0xff, RZ, 0xc0, !PT ;  /* 0x000000ff58ff1812 */ /* 0x000fe2000784c0ff */
[----:B------:R-:W-:Y:S01]  /*5640*/  IMAD R48, R45, 0x80, R46 ;  /* 0x000000802d307824 */ /* 0x000fe200078e022e */
[----:B------:R-:W-:Y:S01]  /*5650*/  @P1 SEL R0, RZ, 0xffffffff, P3 ;  /* 0xffffffffff001807 */ /* 0x000fe20001800000 */
[----:B------:R-:W-:Y:S01]  /*5660*/  IMAD R106, R101, -0x10, R99 ;  /* 0xfffffff0656a7824 */ /* 0x000fe200078e0263 */
[----:B------:R-:W-:Y:S01]  /*5670*/  LOP3.LUT R97, R97, 0x1, RZ, 0x3c, !PT ;  /* 0x0000000161617812 */ /* 0x000fe200078e3cff */
[----:B------:R-:W-:Y:S01]  /*5680*/  IMAD.MOV.U32 R65, RZ, RZ, RZ ;  /* 0x000000ffff417224 */ /* 0x000fe200078e00ff */
[----:B------:R-:W-:Y:S02]  /*5690*/  @P0 SEL R0, R3, R0, !P2 ;  /* 0x0000000003000207 */ /* 0x000fe40005000000 */
[----:B------:R-:W-:Y:S02]  /*56a0*/  CS2R R78, SRZ ;  /* 0x00000000004e7805 */ /* 0x000fe4000001ff00 */
[----:B------:R-:W-:Y:S02]  /*56b0*/  LEA R64, R45, UR48, 0x3 ;  /* 0x000000302d407c11 */ /* 0x000fe4000f8e18ff */
[----:B------:R-:W-:Y:S02]  /*56c0*/  CS2R R76, SRZ ;  /* 0x00000000004c7805 */ /* 0x000fe4000001ff00 */
[----:B------:R-:W-:Y:S02]  /*56d0*/  @P1 LOP3.LUT R0, R0, 0x1, RZ, 0xc0, !PT ;  /* 0x0000000100001812 */ /* 0x000fe400078ec0ff */
[----:B------:R-:W-:Y:S02]  /*56e0*/  CS2R R70, SRZ ;  /* 0x0000000000467805 */ /* 0x000fe4000001ff00 */
[----:B------:R-:W-:Y:S02]  /*56f0*/  PLOP3.LUT P2, PT, PT, PT, UP1, 0x80, 0x8 ;  /* 0x000000000008781c */ /* 0x000fe40003f4f018 */
[----:B------:R-:W-:Y:S02]  /*5700*/  CS2R R68, SRZ ;  /* 0x0000000000447805 */ /* 0x000fe4000001ff00 */
[----:B------:R-:W-:Y:S02]  /*5710*/  ISETP.NE.U32.OR P5, PT, R0, 0x1, !P1 ;  /* 0x000000010000780c */ /* 0x000fe40004fa5470 */
[----:B------:R-:W-:Y:S02]  /*5720*/  CS2R R62, SRZ ;  /* 0x00000000003e7805 */ /* 0x000fe4000001ff00 */
[----:B------:R-:W-:Y:S02]  /*5730*/  LOP3.LUT P4, R104, R88, 0xff, RZ, 0xc0, !PT ;  /* 0x000000ff58687812 */ /* 0x000fe4000788c0ff */
[----:B------:R-:W-:Y:S02]  /*5740*/  CS2R R60, SRZ ;  /* 0x00000000003c7805 */ /* 0x000fe4000001ff00 */
[----:B------:R-:W-:Y:S02]  /*5750*/  SEL R2, RZ, 0xffffffff, P3 ;  /* 0xffffffffff027807 */ /* 0x000fe40001800000 */
[----:B------:R-:W-:Y:S02]  /*5760*/  CS2R R58, SRZ ;  /* 0x00000000003a7805 */ /* 0x000fe4000001ff00 */
[----:B------:R-:W-:Y:S02]  /*5770*/  P2R R107, PR, RZ, 0x20 ;  /* 0x00000020ff6b7803 */ /* 0x000fe40000000000 */
[----:B------:R-:W-:Y:S02]  /*5780*/  CS2R R56, SRZ ;  /* 0x0000000000387805 */ /* 0x000fe4000001ff00 */
[----:B------:R-:W-:Y:S02]  /*5790*/  @P2 SEL R2, R3, R2, !P4 ;  /* 0x0000000203022207 */ /* 0x000fe40006000000 */
[----:B------:R-:W-:Y:S02]  /*57a0*/  @P5 SHF.L.U32 R0, R97, 0x1f, RZ ;  /* 0x0000001f61005819 */ /* 0x000fe400000006ff */
[----:B------:R-:W-:Y:S02]  /*57b0*/  LOP3.LUT R2, R2, 0x1, RZ, 0xc0, !PT ;  /* 0x0000000102027812 */ /* 0x000fe400078ec0ff */
[----:B------:R1:W3:Y:S02]  /*57c0*/  @P5 SYNCS.PHASECHK.TRANS64.TRYWAIT P1, [UR48+0x40], R0 ;  /* 0x00004000ff0055a7 */ /* 0x0002e40008021130 */
[----:B------:R-:W-:Y:S04]  /*57d0*/  ISETP.NE.U32.AND P2, PT, R2, 0x1, PT ;  /* 0x000000010200780c */ /* 0x000fe80003f45070 */
[----:B------:R-:W-:Y:S02]  /*57e0*/  P2R R67, PR, RZ, 0x4 ;  /* 0x00000004ff437803 */ /* 0x000fe40000000000 */
[----:B-1----:R-:W-:Y:S04]  /*57f0*/  SHF.L.U32 R0, R96, 0x1f, RZ ;  /* 0x0000001f60007819 */ /* 0x002fe800000006ff */
[----:B------:R1:W4:Y:S01]  /*5800*/  SYNCS.PHASECHK.TRANS64.TRYWAIT P0, [R64+URZ+0xb0], R0 ;  /* 0x0000b000400075a7 */ /* 0x00032200080011ff */
[----:B---3--:R-:W-:Y:S01]  /*5810*/  @P5 SEL R66, RZ, 0x1, !P1 ;  /* 0x00000001ff425807 */ /* 0x008fe20004800000 */
[----:B-1----:R-:W-:Y:S06]  /*5820*/  @!P5 BRA `(.L_x_91) ;  /* 0x000000000058d947 */ /* 0x002fec0003800000 */
[----:B------:R-:W-:Y:S01]  /*5830*/  IMAD.MOV.U32 R79, RZ, RZ, RZ ;  /* 0x000000ffff4f7224 */ /* 0x000fe200078e00ff */
[----:B------:R-:W-:Y:S01]  /*5840*/  ISETP.NE.AND P1, PT, R66, RZ, PT ;  /* 0x000000ff4200720c */ /* 0x000fe20003f25270 */
[----:B------:R-:W-:Y:S01]  /*5850*/  BSSY B0, `(.L_x_92) ;  /* 0x000000c000007945 */ /* 0x000fe20003800000 */
[----:B------:R-:W-:Y:S02]  /*5860*/  CS2R R58, SRZ ;  /* 0x00000000003a7805 */ /* 0x000fe4000001ff00 */
[----:B------:R-:W-:Y:S02]  /*5870*/  CS2R R56, SRZ ;  /* 0x0000000000387805 */ /* 0x000fe4000001ff00 */
[----:B------:R-:W-:Y:S02]  /*5880*/  CS2R R62, SRZ ;  /* 0x00000000003e7805 */ /* 0x000fe4000001ff00 */
[----:B------:R-:W-:Y:S02]  /*5890*/  CS2R R60, SRZ ;  /* 0x00000000003c7805 */ /* 0x000fe4000001ff00 */
[----:B------:R-:W-:Y:S02]  /*58a0*/  CS2R R70, SRZ ;  /* 0x0000000000467805 */ /* 0x000fe4000001ff00 */
[----:B------:R-:W-:Y:S02]  /*58b0*/  CS2R R68, SRZ ;  /* 0x0000000000447805 */ /* 0x000fe4000001ff00 */
[----:B------:R-:W-:Y:S01]  /*58c0*/  CS2R R76, SRZ ;  /* 0x00000000004c7805 */ /* 0x000fe2000001ff00 */
[----:B------:R-:W-:Y:S06]  /*58d0*/  @P1 BRA `(.L_x_93) ;  /* 0x00000000000c1947 */ /* 0x000fec0003800000 */
[----:B------:R-:W-:Y:S04]  /*58e0*/  SHF.L.U32 R3, R97, 0x1f, RZ ;  /* 0x0000001f61037819 */ /* 0x000fe800000006ff */
[----:B------:R-:W1:Y:S02]  /*58f0*/  SYNCS.PHASECHK.TRANS64.TRYWAIT P1, [UR48+0x40], R3 ;  /* 0x00004003ff0075a7 */ /* 0x000e640008021130 */
[----:B-1----:R-:W-:Y:S05]  /*5900*/  @!P1 BRA `(.L_x_94) ;  /* 0x0000003c00649947 */ /* 0x002fea0003800000 */
.L_x_93:
[----:B------:R-:W-:Y:S05]  /*5910*/  BSYNC B0 ;  /* 0x0000000000007941 */ /* 0x000fea0003800000 */
.L_x_92:
[----:B------:R-:W-:Y:S01]  /*5920*/  ISETP.NE.AND P1, PT, R67, RZ, PT ;  /* 0x000000ff4300720c */ /* 0x000fe20003f25270 */
[----:B------:R-:W-:Y:S11]  /*5930*/  HFMA2 R65, -RZ, RZ, 0, 5.9604644775390625e-08 ;  /* 0x00000001ff417431 */ /* 0x000ff600000001ff */
[----:B------:R-:W-:Y:S01]  /*5940*/  @!UPT UIADD3 URZ, UPT, UPT, URZ, URZ, URZ ;  /* 0x000000fffffff290 */ /* 0x000fe2000fffe0ff */
[----:B------:R3:W1:Y:S04]  /*5950*/  @P1 LDS.128 R56, [R100] ;  /* 0x0000000064381984 */ /* 0x0006680000000c00 */
[----:B------:R3:W1:Y:S04]  /*5960*/  @P1 LDS.128 R60, [R99+0x10] ;  /* 0x00001000633c1984 */ /* 0x0006680000000c00 */
[----:B------:R3:W1:Y:S04]  /*5970*/  @P1 LDS.128 R68, [R98+0x20] ;  /* 0x0000200062441984 */ /* 0x0006680000000c00 */
[----:B------:R3:W1:Y:S02]  /*5980*/  @P1 LDS.128 R76, [R106+0x30] ;  /* 0x000030006a4c1984 */ /* 0x0006640000000c00 */
.L_x_91:
[----:B------:R-:W-:Y:S05]  /*5990*/  BSYNC B1 ;  /* 0x0000000000017941 */ /* 0x000fea0003800000 */
.L_x_90:
[----:B-1----:R-:W-:Y:S04]  /*59a0*/  SHF.R.U32.HI R2, RZ, 0x15, R48 ;  /* 0x00000015ff027819 */ /* 0x002fe80000011630 */
[----:B------:R-:W-:Y:S01]  /*59b0*/  LOP3.LUT P1, RZ, R2, 0x3, R92, 0x48, !PT ;  /* 0x0000000302ff7812 */ /* 0x000fe2000782485c */
[----:B------:R-:W-:Y:S01]  /*59c0*/  @!UPT UIADD3 URZ, UPT, UPT, URZ, URZ, URZ ;  /* 0x000000fffffff290 */ /* 0x000fe2000fffe0ff */
[----:B----4-:R-:W-:Y:S11]  /*59d0*/  @P0 BRA `(.L_x_95) ;  /* 0x0000000000080947 */ /* 0x010ff60003800000 */
[----:B------:R-:W1:Y:S02]  /*59e0*/  SYNCS.PHASECHK.TRANS64.TRYWAIT P0, [R64+URZ+0xb0], R0 ;  /* 0x0000b000400075a7 */ /* 0x000e6400080011ff */
[----:B-1----:R-:W-:Y:S05]  /*59f0*/  @!P0 BRA `(.L_x_96) ;  /* 0x0000003c00408947 */ /* 0x002fea0003800000 */
.L_x_95:
[----:B------:R-:W-:Y:S05]  /*5a00*/  @!P1 BRA `(.L_x_97) ;  /* 0x0000000000409947 */ /* 0x000fea0003800000 */
[----:B------:R-:W4:Y:S01]  /*5a10*/  LDCU.64 UR8, c[0x4][0x70] ;  /* 0x01000e00ff0877ac */ /* 0x000f220008000a00 */
[----:B------:R-:W-:Y:S01]  /*5a20*/  MOV R3, 0x0 ;  /* 0x0000000000037802 */ /* 0x000fe20000000f00 */
[----:B------:R-:W-:Y:S02]  /*5a30*/  HFMA2 R12, -RZ, RZ, 0, 5.9604644775390625e-08 ;  /* 0x00000001ff0c7431 */ /* 0x000fe400000001ff */
[----:B------:R-:W-:Y:S02]  /*5a40*/  IMAD.MOV.U32 R8, RZ, RZ, 0x192 ;  /* 0x00000192ff087424 */ /* 0x000fe400078e00ff */
[----:B------:R-:W-:Y:S01]  /*5a50*/  IMAD.MOV.U32 R13, RZ, RZ, RZ ;  /* 0x000000ffff0d7224 */ /* 0x000fe200078e00ff */
[----:B------:R-:W5:Y:S01]  /*5a60*/  LDCU.64 UR6, c[0x4][0x78] ;  /* 0x01000f00ff0677ac */ /* 0x000f620008000a00 */
[----:B------:R-:W1:Y:S01]  /*5a70*/  LDC.64 R2, c[0x4][R3] ;  /* 0x0100000003027b82 */ /* 0x000e620000000a00 */
[----:B------:R-:W2:Y:S01]  /*5a80*/  LDCU.64 UR4, c[0x4][0x10] ;  /* 0x01000200ff0477ac */ /* 0x000ea20008000a00 */
[----:B----4-:R-:W-:Y:S01]  /*5a90*/  MOV R5, UR9 ;  /* 0x0000000900057c02 */ /* 0x010fe20008000f00 */
[----:B------:R-:W-:Y:S01]  /*5aa0*/  IMAD.U32 R4, RZ, RZ, UR8 ;  /* 0x00000008ff047e24 */ /* 0x000fe2000f8e00ff */
[----:B-----5:R-:W-:Y:S01]  /*5ab0*/  MOV R7, UR7 ;  /* 0x0000000700077c02 */ /* 0x020fe20008000f00 */
[----:B------:R-:W-:Y:S01]  /*5ac0*/  IMAD.U32 R6, RZ, RZ, UR6 ;  /* 0x00000006ff067e24 */ /* 0x000fe2000f8e00ff */
[----:B--2---:R-:W-:Y:S01]  /*5ad0*/  MOV R11, UR5 ;  /* 0x00000005000b7c02 */ /* 0x004fe20008000f00 */
[----:B------:R-:W-:Y:S02]  /*5ae0*/  IMAD.U32 R10, RZ, RZ, UR4 ;  /* 0x00000004ff0a7e24 */ /* 0x000fe4000f8e00ff */
[----:B------:R-:W-:Y:S07]  /*5af0*/  LEPC R20, `(.L_x_97) ;  /* 0x000000001014794e */ /* 0x000fee0000000000 */
[----:B-1-3--:R-:W-:Y:S05]  /*5b00*/  CALL.ABS.NOINC R2 ;  /* 0x0000000002007343 */ /* 0x00afea0003c00000 */
.L_x_97:
[----:B------:R-:W-:Y:S05]  /*5b10*/  WARPSYNC.ALL ;  /* 0x0000000000007948 */ /* 0x000fea0003800000 */
[----:B------:R-:W-:Y:S01]  /*5b20*/  R2UR UR4, R48 ;  /* 0x00000000300472ca */ /* 0x000fe200000e0000 */
[--C-:B------:R-:W-:Y:S01]  /*5b30*/  HADD2.F32 R50, -RZ, R56.reuse.H0_H0 ;  /* 0x20000038ff327230 */ /* 0x100fe20000004100 */
[----:B------:R-:W-:Y:S01]  /*5b40*/  ISETP.NE.AND P0, PT, R102, RZ, PT ;  /* 0x000000ff6600720c */ /* 0x000fe20003f05270 */
[----:B------:R-:W-:Y:S01]  /*5b50*/  HADD2.F32 R51, -RZ, R56.H1_H1 ;  /* 0x30000038ff337230 */ /* 0x000fe20000004100 */
[----:B------:R-:W-:Y:S01]  /*5b60*/  BSSY.RECONVERGENT B0, `(.L_x_98) ;  /* 0x0000086000007945 */ /* 0x000fe20003800200 */
[--C-:B------:R-:W-:Y:S08]  /*5b70*/  HADD2.F32 R52, -RZ, R57.reuse.H0_H0 ;  /* 0x20000039ff347230 */ /* 0x100ff00000004100 */
[----:B------:R-:W1:Y:S02]  /*5b80*/  LDTM.x32 R4, tmem[UR4] ;  /* 0x00000004000479ee */ /* 0x000e6400082c0000 */
[C---:B-12---:R-:W-:Y:S01]  /*5b90*/  FMUL R0, R47.reuse, R4 ;  /* 0x000000042f007220 */ /* 0x046fe20000400000 */
[C---:B------:R-:W-:Y:S01]  /*5ba0*/  FMUL R2, R47.reuse, R5 ;  /* 0x000000052f027220 */ /* 0x040fe20000400000 */
[C---:B------:R-:W-:Y:S01]  /*5bb0*/  FMUL R4, R47.reuse, R8 ;  /* 0x000000082f047220 */ /* 0x040fe20000400000 */
[----:B------:R-:W-:Y:S01]  /*5bc0*/  FMUL R3, R47, R6 ;  /* 0x000000062f037220 */ /* 0x000fe20000400000 */
[C---:B------:R-:W-:Y:S01]  /*5bd0*/  FFMA R0, R49.reuse, R50, R0 ;  /* 0x0000003231007223 */ /* 0x040fe20000000000 */
[----:B------:R-:W-:Y:S01]  /*5be0*/  FFMA R2, R49, R51, R2 ;  /* 0x0000003331027223 */ /* 0x000fe20000000002 */
[C---:B------:R-:W-:Y:S01]  /*5bf0*/  FMUL R5, R47.reuse, R9 ;  /* 0x000000092f057220 */ /* 0x040fe20000400000 */
        /* <DEDUP_REMOVED lines=16> */
[----:B------:R-:W-:Y:S02]  /*5d00*/  HADD2.F32 R32, -RZ, R57.H1_H1 ;  /* 0x30000039ff207230 */ /* 0x000fe40000004100 */
[C---:B------:R-:W-:Y:S01]  /*5d10*/  FMUL R26, R47.reuse, R30 ;  /* 0x0000001e2f1a7220 */ /* 0x040fe20000400000 */
[----:B------:R-:W-:Y:S01]  /*5d20*/  FMUL R29, R47, R33 ;  /* 0x000000212f1d7220 */ /* 0x000fe20000400000 */
[--C-:B------:R-:W-:Y:S02]  /*5d30*/  HADD2.F32 R33, -RZ, R58.reuse.H0_H0 ;  /* 0x2000003aff217230 */ /* 0x100fe40000004100 */
[----:B------:R-:W-:Y:S01]  /*5d40*/  FFMA R3, R49, R52, R3 ;  /* 0x0000003431037223 */ /* 0x000fe20000000003 */
[C---:B------:R-:W-:Y:S01]  /*5d50*/  FMUL R7, R47.reuse, R7 ;  /* 0x000000072f077220 */ /* 0x040fe20000400000 */
[----:B------:R-:W-:Y:S01]  /*5d60*/  FMUL R30, R47, R34 ;  /* 0x000000222f1e7220 */ /* 0x000fe20000400000 */
[----:B------:R-:W-:Y:S01]  /*5d70*/  HADD2.F32 R34, -RZ, R58.H1_H1 ;  /* 0x3000003aff227230 */ /* 0x000fe20000004100 */
[----:B------:R-:W-:Y:S01]  /*5d80*/  F2FP.F16.F32.PACK_AB R52, R2, R0 ;  /* 0x000000000234723e */ /* 0x000fe200000000ff */
[--C-:B------:R-:W-:Y:S02]  /*5d90*/  HADD2.F32 R0, -RZ, R59.reuse.H0_H0 ;  /* 0x2000003bff007230 */ /* 0x100fe40000004100 */
[C---:B------:R-:W-:Y:S01]  /*5da0*/  FFMA R7, R49.reuse, R32, R7 ;  /* 0x0000002031077223 */ /* 0x040fe20000000007 */
[----:B------:R-:W-:Y:S02]  /*5db0*/  HADD2.F32 R2, -RZ, R59.H1_H1 ;  /* 0x3000003bff027230 */ /* 0x000fe40000004100 */
[C---:B------:R-:W-:Y:S01]  /*5dc0*/  FFMA R4, R49.reuse, R33, R4 ;  /* 0x0000002131047223 */ /* 0x040fe20000000004 */
[C---:B------:R-:W-:Y:S01]  /*5dd0*/  FFMA R5, R49.reuse, R34, R5 ;  /* 0x0000002231057223 */ /* 0x040fe20000000005 */
[----:B------:R-:W-:Y:S01]  /*5de0*/  FFMA R6, R49, R0, R6 ;  /* 0x0000000031067223 */ /* 0x000fe20000000006 */
[--C-:B------:R-:W-:Y:S02]  /*5df0*/  HADD2.F32 R0, -RZ, R60.reuse.H0_H0 ;  /* 0x2000003cff007230 */ /* 0x100fe40000004100 */
[----:B------:R-:W-:Y:S01]  /*5e00*/  FMUL R11, R47, R11 ;  /* 0x0000000b2f0b7220 */ /* 0x000fe20000400000 */
[----:B------:R-:W-:Y:S01]  /*5e10*/  F2FP.F16.F32.PACK_AB R53, R7, R3 ;  /* 0x000000030735723e */ /* 0x000fe200000000ff */
[--C-:B------:R-:W-:Y:S02]  /*5e20*/  HADD2.F32 R3, -RZ, R61.reuse.H0_H0 ;  /* 0x2000003dff037230 */ /* 0x100fe40000004100 */
[----:B------:R-:W-:Y:S01]  /*5e30*/  FMUL R15, R47, R15 ;  /* 0x0000000f2f0f7220 */ /* 0x000fe20000400000 */
[C---:B------:R-:W-:Y:S01]  /*5e40*/  FFMA R11, R49.reuse, R2, R11 ;  /* 0x00000002310b7223 */ /* 0x040fe2000000000b */
[----:B------:R-:W-:Y:S02]  /*5e50*/  HADD2.F32 R2, -RZ, R60.H1_H1 ;  /* 0x3000003cff027230 */ /* 0x000fe40000004100 */
[----:B------:R-:W-:Y:S01]  /*5e60*/  FFMA R8, R49, R0, R8 ;  /* 0x0000000031087223 */ /* 0x000fe20000000008 */
[----:B------:R-:W-:Y:S02]  /*5e70*/  HADD2.F32 R0, -RZ, R61.H1_H1 ;  /* 0x3000003dff007230 */ /* 0x000fe40000004100 */
[C---:B------:R-:W-:Y:S01]  /*5e80*/  FMUL R19, R47.reuse, R19 ;  /* 0x000000132f137220 */ /* 0x040fe20000400000 */
[----:B------:R-:W-:Y:S01]  /*5e90*/  FMUL R23, R47, R23 ;  /* 0x000000172f177220 */ /* 0x000fe20000400000 */
[C---:B------:R-:W-:Y:S01]  /*5ea0*/  FFMA R9, R49.reuse, R2, R9 ;  /* 0x0000000231097223 */ /* 0x040fe20000000009 */
[C---:B------:R-:W-:Y:S01]  /*5eb0*/  FFMA R10, R49.reuse, R3, R10 ;  /* 0x00000003310a7223 */ /* 0x040fe2000000000a */
[----:B------:R-:W-:Y:S01]  /*5ec0*/  FFMA R15, R49, R0, R15 ;  /* 0x00000000310f7223 */ /* 0x000fe2000000000f */
[--C-:B------:R-:W-:Y:S02]  /*5ed0*/  HADD2.F32 R2, -RZ, R62.reuse.H0_H0 ;  /* 0x2000003eff027230 */ /* 0x100fe40000004100 */
[----:B------:R-:W-:Y:S01]  /*5ee0*/  FMUL R27, R47, R27 ;  /* 0x0000001b2f1b7220 */ /* 0x000fe20000400000 */
[----:B------:R-:W-:Y:S01]  /*5ef0*/  HADD2.F32 R0, -RZ, R62.H1_H1 ;  /* 0x3000003eff007230 */ /* 0x000fe20000004100 */
[----:B------:R-:W-:Y:S01]  /*5f00*/  F2FP.F16.F32.PACK_AB R54, R5, R4 ;  /* 0x000000040536723e */ /* 0x000fe200000000ff */
[--C-:B------:R-:W-:Y:S02]  /*5f10*/  HADD2.F32 R3, -RZ, R63.reuse.H0_H0 ;  /* 0x2000003fff037230 */ /* 0x100fe40000004100 */
[C---:B------:R-:W-:Y:S01]  /*5f20*/  FFMA R12, R49.reuse, R2, R12 ;  /* 0x00000002310c7223 */ /* 0x040fe2000000000c */
[--C-:B------:R-:W-:Y:S02]  /*5f30*/  HADD2.F32 R2, -RZ, R68.reuse.H0_H0 ;  /* 0x20000044ff027230 */ /* 0x100fe40000004100 */
[C---:B------:R-:W-:Y:S01]  /*5f40*/  FFMA R13, R49.reuse, R0, R13 ;  /* 0x00000000310d7223 */ /* 0x040fe2000000000d */
[----:B------:R-:W-:Y:S02]  /*5f50*/  HADD2.F32 R0, -RZ, R63.H1_H1 ;  /* 0x3000003fff007230 */ /* 0x000fe40000004100 */
[----:B------:R-:W-:Y:S01]  /*5f60*/  FFMA R14, R49, R3, R14 ;  /* 0x00000003310e7223 */ /* 0x000fe2000000000e */
[----:B------:R-:W-:Y:S01]  /*5f70*/  HADD2.F32 R3, -RZ, R68.H1_H1 ;  /* 0x30000044ff037230 */ /* 0x000fe20000004100 */
[----:B------:R-:W-:Y:S01]  /*5f80*/  F2FP.F16.F32.PACK_AB R55, R11, R6 ;  /* 0x000000060b37723e */ /* 0x000fe200000000ff */
[----:B------:R-:W-:Y:S01]  /*5f90*/  FMUL R31, R47, R31 ;  /* 0x0000001f2f1f7220 */ /* 0x000fe20000400000 */
[C---:B------:R-:W-:Y:S01]  /*5fa0*/  FFMA R19, R49.reuse, R0, R19 ;  /* 0x0000000031137223 */ /* 0x040fe20000000013 */
[--C-:B------:R-:W-:Y:S02]  /*5fb0*/  HADD2.F32 R0, -RZ, R69.reuse.H0_H0 ;  /* 0x20000045ff007230 */ /* 0x100fe40000004100 */
[C---:B------:R-:W-:Y:S01]  /*5fc0*/  FFMA R16, R49.reuse, R2, R16 ;  /* 0x0000000231107223 */ /* 0x040fe20000000010 */
[----:B------:R1:W-:Y:S01]  /*5fd0*/  STS.128 [R100], R52 ;  /* 0x0000003464007388 */ /* 0x0003e20000000c00 */
[C---:B------:R-:W-:Y:S01]  /*5fe0*/  FFMA R17, R49.reuse, R3, R17 ;  /* 0x0000000331117223 */ /* 0x040fe20000000011 */
[----:B------:R-:W-:Y:S02]  /*5ff0*/  HADD2.F32 R2, -RZ, R69.H1_H1 ;  /* 0x30000045ff027230 */ /* 0x000fe40000004100 */
[----:B------:R-:W-:Y:S01]  /*6000*/  FFMA R18, R49, R0, R18 ;  /* 0x0000000031127223 */ /* 0x000fe20000000012 */
[--C-:B------:R-:W-:Y:S01]  /*6010*/  HADD2.F32 R0, -RZ, R70.reuse.H0_H0 ;  /* 0x20000046ff007230 */ /* 0x100fe20000004100 */
[----:B------:R-:W-:Y:S01]  /*6020*/  F2FP.F16.F32.PACK_AB R8, R9, R8 ;  /* 0x000000080908723e */ /* 0x000fe200000000ff */
[--C-:B------:R-:W-:Y:S02]  /*6030*/  HADD2.F32 R3, -RZ, R71.reuse.H0_H0 ;  /* 0x20000047ff037230 */ /* 0x100fe40000004100 */
[C---:B------:R-:W-:Y:S01]  /*6040*/  FFMA R23, R49.reuse, R2, R23 ;  /* 0x0000000231177223 */ /* 0x040fe20000000017 */
[----:B------:R-:W-:Y:S02]  /*6050*/  HADD2.F32 R2, -RZ, R70.H1_H1 ;  /* 0x30000046ff027230 */ /* 0x000fe40000004100 */
[----:B------:R-:W-:Y:S01]  /*6060*/  FFMA R20, R49, R0, R20 ;  /* 0x0000000031147223 */ /* 0x000fe20000000014 */
[----:B------:R-:W-:Y:S01]  /*6070*/  HADD2.F32 R0, -RZ, R71.H1_H1 ;  /* 0x30000047ff007230 */ /* 0x000fe20000004100 */
[----:B------:R-:W-:Y:S01]  /*6080*/  F2FP.F16.F32.PACK_AB R9, R15, R10 ;  /* 0x0000000a0f09723e */ /* 0x000fe200000000ff */
[----:B------:R-:W-:Y:S02]  /*6090*/  HADD2.F32 R4, -RZ, R79.H0_H0 ;  /* 0x2000004fff047230 */ /* 0x000fe40000004100 */
[C---:B------:R-:W-:Y:S01]  /*60a0*/  FFMA R21, R49.reuse, R2, R21 ;  /* 0x0000000231157223 */ /* 0x040fe20000000015 */
[C---:B------:R-:W-:Y:S01]  /*60b0*/  FFMA R22, R49.reuse, R3, R22 ;  /* 0x0000000331167223 */ /* 0x040fe20000000016 */
[----:B------:R-:W-:Y:S01]  /*60c0*/  FFMA R27, R49, R0, R27 ;  /* 0x00000000311b7223 */ /* 0x000fe2000000001b */
[--C-:B------:R-:W-:Y:S01]  /*60d0*/  HADD2.F32 R2, -RZ, R76.reuse.H0_H0 ;  /* 0x2000004cff027230 */ /* 0x100fe20000004100 */
[----:B------:R-:W-:Y:S01]  /*60e0*/  F2FP.F16.F32.PACK_AB R10, R13, R12 ;  /* 0x0000000c0d0a723e */ /* 0x000fe200000000ff */
[----:B------:R-:W-:Y:S01]  /*60f0*/  HADD2.F32 R0, -RZ, R76.H1_H1 ;  /* 0x3000004cff007230 */ /* 0x000fe20000004100 */
[----:B------:R-:W-:Y:S01]  /*6100*/  F2FP.F16.F32.PACK_AB R11, R19, R14 ;  /* 0x0000000e130b723e */ /* 0x000fe200000000ff */
[--C-:B------:R-:W-:Y:S02]  /*6110*/  HADD2.F32 R3, -RZ, R77.reuse.H0_H0 ;  /* 0x2000004dff037230 */ /* 0x100fe40000004100 */
[C---:B------:R-:W-:Y:S01]  /*6120*/  FFMA R24, R49.reuse, R2, R24 ;  /* 0x0000000231187223 */ /* 0x040fe20000000018 */
[--C-:B------:R-:W-:Y:S02]  /*6130*/  HADD2.F32 R2, -RZ, R78.reuse.H0_H0 ;  /* 0x2000004eff027230 */ /* 0x100fe40000004100 */
[C---:B------:R-:W-:Y:S01]  /*6140*/  FFMA R25, R49.reuse, R0, R25 ;  /* 0x0000000031197223 */ /* 0x040fe20000000019 */
[----:B------:R1:W-:Y:S01]  /*6150*/  STS.128 [R99+0x10], R8 ;  /* 0x0000100863007388 */ /* 0x0003e20000000c00 */
[----:B------:R-:W-:Y:S02]  /*6160*/  HADD2.F32 R0, -RZ, R77.H1_H1 ;  /* 0x3000004dff007230 */ /* 0x000fe40000004100 */
[----:B------:R-:W-:Y:S01]  /*6170*/  FFMA R26, R49, R3, R26 ;  /* 0x00000003311a7223 */ /* 0x000fe2000000001a */
[----:B------:R-:W-:Y:S01]  /*6180*/  HADD2.F32 R3, -RZ, R78.H1_H1 ;  /* 0x3000004eff037230 */ /* 0x000fe20000004100 */
[----:B------:R-:W-:Y:S01]  /*6190*/  F2FP.F16.F32.PACK_AB R16, R17, R16 ;  /* 0x000000101110723e */ /* 0x000fe200000000ff */
[----:B------:R-:W-:Y:S01]  /*61a0*/  HADD2.F32 R5, -RZ, R79.H1_H1 ;  /* 0x3000004fff057230 */ /* 0x000fe20000004100 */
[----:B------:R-:W-:Y:S01]  /*61b0*/  F2FP.F16.F32.PACK_AB R17, R23, R18 ;  /* 0x000000121711723e */ /* 0x000fe200000000ff */
[----:B------:R-:W-:Y:S01]  /*61c0*/  FFMA R31, R49, R0, R31 ;  /* 0x00000000311f7223 */ /* 0x000fe2000000001f */
[----:B------:R-:W-:Y:S01]  /*61d0*/  FMUL R35, R47, R35 ;  /* 0x000000232f237220 */ /* 0x000fe20000400000 */
[----:B------:R-:W-:Y:S01]  /*61e0*/  F2FP.F16.F32.PACK_AB R18, R21, R20 ;  /* 0x000000141512723e */ /* 0x000fe200000000ff */
[----:B------:R-:W-:Y:S01]  /*61f0*/  FFMA R28, R49, R2, R28 ;  /* 0x00000002311c7223 */ /* 0x000fe2000000001c */
[----:B------:R-:W-:Y:S01]  /*6200*/  F2FP.F16.F32.PACK_AB R19, R27, R22 ;  /* 0x000000161b13723e */ /* 0x000fe200000000ff */
[C---:B------:R-:W-:Y:S01]  /*6210*/  FFMA R29, R49.reuse, R3, R29 ;  /* 0x00000003311d7223 */ /* 0x040fe2000000001d */
[C---:B------:R-:W-:Y:S01]  /*6220*/  FFMA R30, R49.reuse, R4, R30 ;  /* 0x00000004311e7223 */ /* 0x040fe2000000001e */
[----:B------:R-:W-:Y:S01]  /*6230*/  FFMA R35, R49, R5, R35 ;  /* 0x0000000531237223 */ /* 0x000fe20000000023 */
[----:B------:R-:W-:Y:S01]  /*6240*/  F2FP.F16.F32.PACK_AB R24, R25, R24 ;  /* 0x000000181918723e */ /* 0x000fe200000000ff */
[----:B------:R1:W-:Y:S01]  /*6250*/  STS.128 [R98+0x20], R16 ;  /* 0x0000201062007388 */ /* 0x0003e20000000c00 */
[----:B------:R-:W-:Y:S02]  /*6260*/  F2FP.F16.F32.PACK_AB R25, R31, R26 ;  /* 0x0000001a1f19723e */ /* 0x000fe400000000ff */
[----:B------:R-:W-:Y:S02]  /*6270*/  F2FP.F16.F32.PACK_AB R26, R29, R28 ;  /* 0x0000001c1d1a723e */ /* 0x000fe400000000ff */
[----:B------:R-:W-:Y:S05]  /*6280*/  F2FP.F16.F32.PACK_AB R27, R35, R30 ;  /* 0x0000001e231b723e */ /* 0x000fea00000000ff */
[----:B------:R1:W-:Y:S01]  /*6290*/  STS.128 [R106+0x30], R24 ;  /* 0x000030186a007388 */ /* 0x0003e20000000c00 */
[----:B------:R-:W-:Y:S01]  /*62a0*/  @!PT LDS RZ, [RZ] ;  /* 0x00000000fffff984 */ /* 0x000fe20000000800 */
[----:B------:R-:W-:Y:S01]  /*62b0*/  @!PT LDS RZ, [RZ] ;  /* 0x00000000fffff984 */ /* 0x000fe20000000800 */
[----:B------:R-:W-:Y:S01]  /*62c0*/  @!PT LDS RZ, [RZ] ;  /* 0x00000000fffff984 */ /* 0x000fe20000000800 */
[----:B------:R-:W-:Y:S01]  /*62d0*/  @!PT LDS RZ, [RZ] ;  /* 0x00000000fffff984 */ /* 0x000fe20000000800 */
[----:B------:R2:W-:Y:S07]  /*62e0*/  MEMBAR.ALL.CTA ;  /* 0x0000000000007992 */ /* 0x0005ee0000008000 */
[----:B--2---:R-:W2:Y:S02]  /*62f0*/  FENCE.VIEW.ASYNC.S ;  /* 0x00000000000073c6 */ /* 0x004ea40000000000 */
[----:B--2---:R-:W-:Y:S06]  /*6300*/  BAR.SYNC.DEFER_BLOCKING 0x1, 0x80 ;  /* 0x0042000000007b1d */ /* 0x004fec0000010000 */
[----:B------:R-:W-:Y:S05]  /*6310*/  @P0 BRA `(.L_x_99) ;  /* 0x0000000000280947 */ /* 0x000fea0003800000 */
[----:B------:R-:W-:Y:S02]  /*6320*/  UIADD3 UR4, UPT, UPT, UR48, 0x200, URZ ;  /* 0x0000020030047890 */ /* 0x000fe4000fffe0ff */
[----:B------:R-:W-:Y:S01]  /*6330*/  UIADD3 UR6, UP0, UPT, UR52, 0x680, URZ ;  /* 0x0000068034067890 */ /* 0x000fe2000ff1e0ff */
[----:B------:R-:W-:Y:S03]  /*6340*/  UMOV UR43, UR36 ;  /* 0x00000024002b7c82 */ /* 0x000fe60008000000 */
[----:B------:R-:W-:Y:S01]  /*6350*/  MOV R93, UR4 ;  /* 0x00000004005d7c02 */ /* 0x000fe20008000f00 */
[----:B------:R-:W-:Y:S03]  /*6360*/  UIADD3.X UR7, UPT, UPT, URZ, UR53, URZ, UP0, !UPT ;  /* 0x00000035ff077290 */ /* 0x000fe600087fe4ff */
[----:B------:R-:W-:Y:S11]  /*6370*/  R2UR UR40, R93 ;  /* 0x000000005d2872ca */ /* 0x000ff600000e0000 */
[----:B------:R-:W-:Y:S02]  /*6380*/  @!UPT UIADD3 URZ, UPT, UPT, URZ, URZ, URZ ;  /* 0x000000fffffff290 */ /* 0x000fe4000fffe0ff */
[----:B------:R2:W-:Y:S01]  /*6390*/  UTMASTG.3D [UR40], [UR6] ;  /* 0x00000028060073b5 */ /* 0x0005e20008010000 */
[----:B------:R0:W-:Y:S01]  /*63a0*/  UTMACMDFLUSH ;  /* 0x00000000000079b7 */ /* 0x0001e20000000000 */
[----:B--2---:R-:W-:Y:S04]  /*63b0*/  DEPBAR.LE SB0, 0x1 ;  /* 0x000080400000791a */ /* 0x004fe80000000000 */
.L_x_99:
[----:B------:R-:W-:Y:S05]  /*63c0*/  BSYNC.RECONVERGENT B0 ;  /* 0x0000000000007941 */ /* 0x000fea0003800200 */
.L_x_98:
[----:B------:R-:W-:Y:S01]  /*63d0*/  BAR.SYNC.DEFER_BLOCKING 0x1, 0x80 ;  /* 0x0042000000007b1d */ /* 0x000fe20000010000 */
[----:B------:R-:W-:Y:S01]  /*63e0*/  ISETP.NE.AND P1, PT, R107, RZ, PT ;  /* 0x000000ff6b00720c */ /* 0x000fe20003f25270 */
[----:B------:R-:W-:Y:S01]  /*63f0*/  UISETP.NE.AND UP0, UPT, UR49, URZ, UPT ;  /* 0x000000ff3100728c */ /* 0x000fe2000bf05270 */
[----:B------:R-:W-:Y:S11]  /*6400*/  LEA R2, R65, UR48, 0x3 ;  /* 0x0000003041027c11 */ /* 0x000ff6000f8e18ff */
[----:B------:R-:W-:Y:S01]  /*6410*/  @P1 SHF.L.U32 R3, R97, 0x1f, RZ ;  /* 0x0000001f61031819 */ /* 0x000fe200000006ff */
[----:B------:R-:W-:Y:S06]  /*6420*/  BRA.U !UP0, `(.L_x_100) ;  /* 0x0000000108247547 */ /* 0x000fec000b800000 */
[----:B------:R-:W-:Y:S01]  /*6430*/  IMAD.U32 R4, RZ, RZ, UR51 ;  /* 0x00000033ff047e24 */ /* 0x000fe2000f8e00ff */
[----:B------:R-:W-:Y:S01]  /*6440*/  MOV R0, UR37 ;  /* 0x0000002500007c02 */ /* 0x000fe20008000f00 */
[----:B------:R-:W-:Y:S03]  /*6450*/  UIADD3 UR51, UPT, UPT, UR51, 0x1, URZ ;  /* 0x0000000133337890 */ /* 0x000fe6000fffe0ff */
[----:B------:R-:W-:Y:S01]  /*6460*/  @P1 LEA R4, R4, UR48, 0x3 ;  /* 0x0000003004041c11 */ /* 0x000fe2000f8e18ff */
[----:B------:R-:W-:Y:S04]  /*6470*/  UISETP.NE.AND UP0, UPT, UR51, 0x4, UPT ;  /* 0x000000043300788c */ /* 0x000fe8000bf05270 */
[----:B------:R-:W-:Y:S01]  /*6480*/  @P1 VIADD R4, R4, 0x60 ;  /* 0x0000006004041836 */ /* 0x000fe20000000000 */
[----:B------:R-:W-:Y:S04]  /*6490*/  USEL UR51, UR51, URZ, UP0 ;  /* 0x000000ff33337287 */ /* 0x000fe80008000000 */
[----:B------:R-:W-:Y:S04]  /*64a0*/  @P1 PRMT R0, R0, 0x654, R4 ;  /* 0x0000065400001816 */ /* 0x000fe80000000004 */
[----:B------:R2:W-:Y:S04]  /*64b0*/  @P1 SYNCS.ARRIVE.TRANS64.RED.A1T0 RZ, [R0+URZ], RZ ;  /* 0x000000ff00ff19a7 */ /* 0x0005e800081004ff */
.L_x_100:
[----:B------:R-:W4:Y:S01]  /*64c0*/  @P1 SYNCS.PHASECHK.TRANS64.TRYWAIT P0, [R2+URZ+0x40], R3 ;  /* 0x00004003020015a7 */ /* 0x000f2200080011ff */
[----:B------:R-:W-:Y:S01]  /*64d0*/  BSSY B1, `(.L_x_101) ;  /* 0x0000016000017945 */ /* 0x000fe20003800000 */
[----:B----4-:R-:W-:Y:S03]  /*64e0*/  @P1 SEL R66, RZ, 0x1, !P0 ;  /* 0x00000001ff421807 */ /* 0x010fe60004000000 */
[----:B------:R-:W-:Y:S05]  /*64f0*/  @!P1 BRA `(.L_x_102) ;  /* 0x00000000004c9947 */ /* 0x000fea0003800000 */
[----:B------:R-:W-:Y:S01]  /*6500*/  ISETP.NE.AND P0, PT, R66, RZ, PT ;  /* 0x000000ff4200720c */ /* 0x000fe20003f05270 */
[----:B------:R-:W-:Y:S01]  /*6510*/  BSSY B0, `(.L_x_103) ;  /* 0x000000b000007945 */ /* 0x000fe20003800000 */
[----:B------:R-:W-:Y:S11]  /*6520*/  ISETP.NE.AND P1, PT, R67, RZ, PT ;  /* 0x000000ff4300720c */ /* 0x000ff60003f25270 */
[----:B------:R-:W-:Y:S02]  /*6530*/  @!UPT UIADD3 URZ, UPT, UPT, URZ, URZ, URZ ;  /* 0x000000fffffff290 */ /* 0x000fe4000fffe0ff */
[C---:B------:R-:W-:Y:S01]  /*6540*/  @P1 IMAD R6, R65.reuse, 0x2000, R100 ;  /* 0x0000200041061824 */ /* 0x040fe200078e0264 */
[C---:B------:R-:W-:Y:S01]  /*6550*/  @P1 LEA R4, R65.reuse, R98, 0xd ;  /* 0x0000006241041211 */ /* 0x040fe200078e68ff */
[C---:B------:R-:W-:Y:S02]  /*6560*/  @P1 IMAD R5, R65.reuse, 0x2000, R99 ;  /* 0x0000200041051824 */ /* 0x040fe400078e0263 */
[----:B------:R-:W-:Y:S01]  /*6570*/  @P1 IMAD R3, R65, 0x2000, R106 ;  /* 0x0000200041031824 */ /* 0x000fe200078e026a */
[----:B------:R-:W-:Y:S06]  /*6580*/  @P0 BRA `(.L_x_104) ;  /* 0x00000000000c0947 */ /* 0x000fec0003800000 */
[----:B--2---:R-:W-:Y:S04]  /*6590*/  SHF.L.U32 R0, R97, 0x1f, RZ ;  /* 0x0000001f61007819 */ /* 0x004fe800000006ff */
[----:B------:R-:W2:Y:S02]  /*65a0*/  SYNCS.PHASECHK.TRANS64.TRYWAIT P0, [R2+URZ+0x40], R0 ;  /* 0x00004000020075a7 */ /* 0x000ea400080011ff */
[----:B--2---:R-:W-:Y:S05]  /*65b0*/  @!P0 BRA `(.L_x_105) ;  /* 0x0000003000648947 */ /* 0x004fea0003800000 */
.L_x_104:
[----:B------:R-:W-:Y:S05]  /*65c0*/  BSYNC B0 ;  /* 0x0000000000007941 */ /* 0x000fea0003800000 */
.L_x_103:
[----:B------:R-:W-:Y:S02]  /*65d0*/  ISETP.NE.AND P0, PT, R67, RZ, PT ;  /* 0x000000ff4300720c */ /* 0x000fe40003f05270 */
[----:B------:R-:W-:Y:S11]  /*65e0*/  IADD3 R65, PT, PT, R65, 0x1, RZ ;  /* 0x0000000141417810 */ /* 0x000ff60007ffe0ff */
[----:B------:R4:W1:Y:S04]  /*65f0*/  @P0 LDS.128 R56, [R6] ;  /* 0x0000000006380984 */ /* 0x0008680000000c00 */
[----:B------:R4:W1:Y:S04]  /*6600*/  @P0 LDS.128 R60, [R5+0x10] ;  /* 0x00001000053c0984 */ /* 0x0008680000000c00 */
[----:B------:R4:W1:Y:S04]  /*6610*/  @P0 LDS.128 R68, [R4+0x20] ;  /* 0x0000200004440984 */ /* 0x0008680000000c00 */
[----:B------:R4:W1:Y:S02]  /*6620*/  @P0 LDS.128 R76, [R3+0x30] ;  /* 0x00003000034c0984 */ /* 0x0008640000000c00 */
.L_x_102:
[----:B------:R-:W-:Y:S05]  /*6630*/  BSYNC B1 ;  /* 0x0000000000017941 */ /* 0x000fea0003800000 */
.L_x_101:
[----:B--2---:R-:W-:Y:S05]  /*6640*/  VIADD R0, R48, 0x20 ;  /* 0x0000002030007836 */ /* 0x004fea0000000000 */
[----:B------:R-:W-:Y:S04]  /*6650*/  SHF.R.U32.HI R0, RZ, 0x15, R0 ;  /* 0x00000015ff007819 */ /* 0x000fe80000011600 */
[----:B------:R-:W-:Y:S11]  /*6660*/  LOP3.LUT P0, RZ, R0, 0x3, R92, 0x48, !PT ;  /* 0x0000000300ff7812 */ /* 0x000ff6000780485c */
[----:B------:R-:W-:Y:S02]  /*6670*/  @!UPT UIADD3 URZ, UPT, UPT, URZ, URZ, URZ ;  /* 0x000000fffffff290 */ /* 0x000fe4000fffe0ff */
[----:B------:R-:W-:Y:S05]  /*6680*/  @!P0 BRA `(.L_x_106) ;  /* 0x0000000000408947 */ /* 0x000fea0003800000 */
[----:B------:R-:W2:Y:S01]  /*6690*/  LDCU.64 UR8, c[0x4][0x70] ;  /* 0x01000e00ff0877ac */ /* 0x000ea20008000a00 */
[----:B----4-:R-:W-:Y:S01]  /*66a0*/  MOV R3, 0x0 ;  /* 0x0000000000037802 */ /* 0x010fe20000000f00 */
[----:B------:R-:W-:Y:S02]  /*66b0*/  HFMA2 R12, -RZ, RZ, 0, 5.9604644775390625e-08 ;  /* 0x00000001ff0c7431 */ /* 0x000fe400000001ff */
[----:B-1----:R-:W-:Y:S02]  /*66c0*/  IMAD.MOV.U32 R8, RZ, RZ, 0x192 ;  /* 0x00000192ff087424 */ /* 0x002fe400078e00ff */
[----:B------:R-:W-:Y:S01]  /*66d0*/  IMAD.MOV.U32 R13, RZ, RZ, RZ ;  /* 0x000000ffff0d7224 */ /* 0x000fe200078e00ff */
[----:B------:R-:W1:Y:S01]  /*66e0*/  LDCU.64 UR6, c[0x4][0x78] ;  /* 0x01000f00ff0677ac */ /* 0x000e620008000a00 */
[----:B------:R-:W4:Y:S01]  /*66f0*/  LDC.64 R2, c[0x4][R3] ;  /* 0x0100000003027b82 */ /* 0x000f220000000a00 */
[----:B------:R-:W5:Y:S01]  /*6700*/  LDCU.64 UR4, c[0x4][0x10] ;  /* 0x01000200ff0477ac */ /* 0x000f620008000a00 */
[----:B--2---:R-:W-:Y:S01]  /*6710*/  MOV R5, UR9 ;  /* 0x0000000900057c02 */ /* 0x004fe20008000f00 */
[----:B------:R-:W-:Y:S01]  /*6720*/  IMAD.U32 R4, RZ, RZ, UR8 ;  /* 0x00000008ff047e24 */ /* 0x000fe2000f8e00ff */
[----:B-1----:R-:W-:Y:S01]  /*6730*/  MOV R7, UR7 ;  /* 0x0000000700077c02 */ /* 0x002fe20008000f00 */
[----:B------:R-:W-:Y:S01]  /*6740*/  IMAD.U32 R6, RZ, RZ, UR6 ;  /* 0x00000006ff067e24 */ /* 0x000fe2000f8e00ff */
[----:B-----5:R-:W-:Y:S01]  /*6750*/  MOV R11, UR5 ;  /* 0x00000005000b7c02 */ /* 0x020fe20008000f00 */
[----:B------:R-:W-:Y:S02]  /*6760*/  IMAD.U32 R10, RZ, RZ, UR4 ;  /* 0x00000004ff0a7e24 */ /* 0x000fe4000f8e00ff */
[----:B------:R-:W-:Y:S07]  /*6770*/  LEPC R20, `(.L_x_106) ;  /* 0x000000001014794e */ /* 0x000fee0000000000 */
[----:B---34-:R-:W-:Y:S05]  /*6780*/  CALL.ABS.NOINC R2 ;  /* 0x0000000002007343 */ /* 0x018fea0003c00000 */
.L_x_106:
[----:B------:R-:W-:Y:S05]  /*6790*/  WARPSYNC.ALL ;  /* 0x0000000000007948 */ /* 0x000fea0003800000 */
[----:B------:R-:W-:Y:S01]  /*67a0*/  R2UR UR4, R48 ;  /* 0x00000000300472ca */ /* 0x000fe200000e0000 */
[--C-:B-1--4-:R-:W-:Y:S01]  /*67b0*/  HADD2.F32 R3, -RZ, R56.reuse.H0_H0 ;  /* 0x20000038ff037230 */ /* 0x112fe20000004100 */
[----:B------:R-:W-:Y:S01]  /*67c0*/  ISETP.NE.AND P6, PT, R107, RZ, PT ;  /* 0x000000ff6b00720c */ /* 0x000fe20003fc5270 */
[--C-:B------:R-:W-:Y:S01]  /*67d0*/  HADD2.F32 R51, -RZ, R57.reuse.H1_H1 ;  /* 0x30000039ff337230 */ /* 0x100fe20000004100 */
[----:B------:R-:W-:Y:S01]  /*67e0*/  MOV R50, UR51 ;  /* 0x0000003300327c02 */ /* 0x000fe20008000f00 */
[----:B------:R-:W-:Y:S01]  /*67f0*/  BSSY.RECONVERGENT B0, `(.L_x_107) ;  /* 0x000008c000007945 */ /* 0x000fe20003800200 */
[----:B------:R-:W-:Y:S02]  /*6800*/  MOV R72, UR37 ;  /* 0x0000002500487c02 */ /* 0x000fe40008000f00 */
[----:B------:R-:W-:Y:S05]  /*6810*/  ISETP.NE.AND P0, PT, R102, RZ, PT ;  /* 0x000000ff6600720c */ /* 0x000fea0003f05270 */
[----:B------:R-:W1:Y:S02]  /*6820*/  LDTM.x32 R4, tmem[UR4+0x20] ;  /* 0x00002004000479ee */ /* 0x000e6400082c0000 */
[----:B------:R-:W-:Y:S04]  /*6830*/  @P6 LEA R50, R50, UR48, 0x3 ;  /* 0x0000003032326c11 */ /* 0x000fe8000f8e18ff */
[----:B------:R-:W-:Y:S04]  /*6840*/  @P6 IADD3 R50, PT, PT, R50, 0x60, RZ ;  /* 0x0000006032326810 */ /* 0x000fe80007ffe0ff */
[----:B------:R-:W-:Y:S01]  /*6850*/  @P6 PRMT R72, R72, 0x654, R50 ;  /* 0x0000065448486816 */ /* 0x000fe20000000032 */
[----:B------:R-:W-:Y:S02]  /*6860*/  HADD2.F32 R50, -RZ, R57.H0_H0 ;  /* 0x20000039ff327230 */ /* 0x000fe40000004100 */
[C---:B-1----:R-:W-:Y:S01]  /*6870*/  FMUL R0, R47.reuse, R4 ;  /* 0x000000042f007220 */ /* 0x042fe20000400000 */
[----:B------:R-:W-:Y:S02]  /*6880*/  HADD2.F32 R4, -RZ, R56.H1_H1 ;  /* 0x30000038ff047230 */ /* 0x000fe40000004100 */
[C---:B------:R-:W-:Y:S01]  /*6890*/  FMUL R2, R47.reuse, R5 ;  /* 0x000000052f027220 */ /* 0x040fe20000400000 */
[----:B------:R-:W-:Y:S01]  /*68a0*/  FMUL R7, R47, R7 ;  /* 0x000000072f077220 */ /* 0x000fe20000400000 */
[----:B------:R-:W-:Y:S01]  /*68b0*/  FFMA R0, R49, R3, R0 ;  /* 0x0000000331007223 */ /* 0x000fe20000000000 */
[----:B------:R-:W-:Y:S01]  /*68c0*/  FMUL R3, R47, R6 ;  /* 0x000000062f037220 */ /* 0x000fe20000400000 */
[----:B------:R-:W-:Y:S01]  /*68d0*/  FFMA R2, R49, R4, R2 ;  /* 0x0000000431027223 */ /* 0x000fe20000000002 */
[C---:B------:R-:W-:Y:S01]  /*68e0*/  FMUL R4, R47.reuse, R8 ;  /* 0x000000082f047220 */ /* 0x040fe20000400000 */
[----:B------:R-:W-:Y:S01]  /*68f0*/  FMUL R8, R47, R12 ;  /* 0x0000000c2f087220 */ /* 0x000fe20000400000 */
[----:B------:R-:W-:Y:S01]  /*6900*/  FFMA R3, R49, R50, R3 ;  /* 0x0000003231037223 */ /* 0x000fe20000000003 */
[C---:B------:R-:W-:Y:S01]  /*6910*/  FMUL R12, R47.reuse, R16 ;  /* 0x000000102f0c7220 */ /* 0x040fe20000400000 */
[C---:B------:R-:W-:Y:S01]  /*6920*/  FMUL R16, R47.reuse, R20 ;  /* 0x000000142f107220 */ /* 0x040fe20000400000 */
[C---:B------:R-:W-:Y:S01]  /*6930*/  FMUL R20, R47.reuse, R24 ;  /* 0x000000182f147220 */ /* 0x040fe20000400000 */
[C---:B------:R-:W-:Y:S01]  /*6940*/  FMUL R24, R47.reuse, R28 ;  /* 0x0000001c2f187220 */ /* 0x040fe20000400000 */
[C---:B------:R-:W-:Y:S01]  /*6950*/  FMUL R28, R47.reuse, R32 ;  /* 0x000000202f1c7220 */ /* 0x040fe20000400000 */
[--C-:B------:R-:W-:Y:S01]  /*6960*/  HADD2.F32 R32, -RZ, R58.reuse.H0_H0 ;  /* 0x2000003aff207230 */ /* 0x100fe20000004100 */
[----:B------:R-:W-:Y:S01]  /*6970*/  F2FP.F16.F32.PACK_AB R52, R2, R0 ;  /* 0x000000000234723e */ /* 0x000fe200000000ff */
[----:B------:R-:W-:Y:S02]  /*6980*/  HADD2.F32 R0, -RZ, R58.H1_H1 ;  /* 0x3000003aff007230 */ /* 0x000fe40000004100 */
[----:B------:R-:W-:Y:S01]  /*6990*/  FMUL R5, R47, R9 ;  /* 0x000000092f057220 */ /* 0x000fe20000400000 */
[--C-:B------:R-:W-:Y:S02]  /*69a0*/  HADD2.F32 R2, -RZ, R59.reuse.H0_H0 ;  /* 0x2000003bff027230 */ /* 0x100fe40000004100 */
[C---:B------:R-:W-:Y:S01]  /*69b0*/  FFMA R7, R49.reuse, R51, R7 ;  /* 0x0000003331077223 */ /* 0x040fe20000000007 */
[C---:B------:R-:W-:Y:S01]  /*69c0*/  FFMA R4, R49.reuse, R32, R4 ;  /* 0x0000002031047223 */ /* 0x040fe20000000004 */
[----:B------:R-:W-:Y:S02]  /*69d0*/  HADD2.F32 R32, -RZ, R59.H1_H1 ;  /* 0x3000003bff207230 */ /* 0x000fe40000004100 */
[----:B------:R-:W-:Y:S01]  /*69e0*/  FFMA R5, R49, R0, R5 ;  /* 0x0000000031057223 */ /* 0x000fe20000000005 */
[--C-:B------:R-:W-:Y:S01]  /*69f0*/  HADD2.F32 R0, -RZ, R60.reuse.H0_H0 ;  /* 0x2000003cff007230 */ /* 0x100fe20000004100 */
[----:B------:R-:W-:Y:S01]  /*6a00*/  F2FP.F16.F32.PACK_AB R53, R7, R3 ;  /* 0x000000030735723e */ /* 0x000fe200000000ff */
[----:B------:R-:W-:Y:S01]  /*6a10*/  FMUL R6, R47, R10 ;  /* 0x0000000a2f067220 */ /* 0x000fe20000400000 */
[--C-:B------:R-:W-:Y:S01]  /*6a20*/  HADD2.F32 R3, -RZ, R61.reuse.H0_H0 ;  /* 0x2000003dff037230 */ /* 0x100fe20000004100 */
[----:B------:R-:W-:Y:S01]  /*6a30*/  F2FP.F16.F32.PACK_AB R54, R5, R4 ;  /* 0x000000040536723e */ /* 0x000fe200000000ff */
[----:B------:R-:W-:Y:S01]  /*6a40*/  FMUL R11, R47, R11 ;  /* 0x0000000b2f0b7220 */ /* 0x000fe20000400000 */
[----:B------:R-:W-:Y:S01]  /*6a50*/  FFMA R6, R49, R2, R6 ;  /* 0x0000000231067223 */ /* 0x000fe20000000006 */
[----:B------:R-:W-:Y:S02]  /*6a60*/  HADD2.F32 R2, -RZ, R60.H1_H1 ;  /* 0x3000003cff027230 */ /* 0x000fe40000004100 */
[----:B------:R-:W-:Y:S01]  /*6a70*/  FMUL R9, R47, R13 ;  /* 0x0000000d2f097220 */ /* 0x000fe20000400000 */
[C---:B------:R-:W-:Y:S01]  /*6a80*/  FFMA R11, R49.reuse, R32, R11 ;  /* 0x00000020310b7223 */ /* 0x040fe2000000000b */
[----:B------:R-:W-:Y:S01]  /*6a90*/  FFMA R8, R49, R0, R8 ;  /* 0x0000000031087223 */ /* 0x000fe20000000008 */
[C---:B------:R-:W-:Y:S01]  /*6aa0*/  FMUL R10, R47.reuse, R14 ;  /* 0x0000000e2f0a7220 */ /* 0x040fe20000400000 */
[----:B------:R-:W-:Y:S02]  /*6ab0*/  HADD2.F32 R0, -RZ, R61.H1_H1 ;  /* 0x3000003dff007230 */ /* 0x000fe40000004100 */
[----:B------:R-:W-:Y:S01]  /*6ac0*/  FMUL R15, R47, R15 ;  /* 0x0000000f2f0f7220 */ /* 0x000fe20000400000 */
[C---:B------:R-:W-:Y:S01]  /*6ad0*/  FFMA R9, R49.reuse, R2, R9 ;  /* 0x0000000231097223 */ /* 0x040fe20000000009 */
[C---:B------:R-:W-:Y:S01]  /*6ae0*/  FFMA R10, R49.reuse, R3, R10 ;  /* 0x00000003310a7223 */ /* 0x040fe2000000000a */
[--C-:B------:R-:W-:Y:S02]  /*6af0*/  HADD2.F32 R2, -RZ, R62.reuse.H0_H0 ;  /* 0x2000003eff027230 */ /* 0x100fe40000004100 */
[----:B------:R-:W-:Y:S01]  /*6b00*/  FFMA R15, R49, R0, R15 ;  /* 0x00000000310f7223 */ /* 0x000fe2000000000f */
[----:B------:R-:W-:Y:S02]  /*6b10*/  HADD2.F32 R3, -RZ, R62.H1_H1 ;  /* 0x3000003eff037230 */ /* 0x000fe40000004100 */
[C---:B------:R-:W-:Y:S01]  /*6b20*/  FMUL R13, R47.reuse, R17 ;  /* 0x000000112f0d7220 */ /* 0x040fe20000400000 */
[--C-:B------:R-:W-:Y:S02]  /*6b30*/  HADD2.F32 R0, -RZ, R63.reuse.H0_H0 ;  /* 0x2000003fff007230 */ /* 0x100fe40000004100 */
[----:B------:R-:W-:Y:S01]  /*6b40*/  FMUL R14, R47, R18 ;  /* 0x000000122f0e7220 */ /* 0x000fe20000400000 */
[C---:B------:R-:W-:Y:S01]  /*6b50*/  FFMA R12, R49.reuse, R2, R12 ;  /* 0x00000002310c7223 */ /* 0x040fe2000000000c */
[C---:B------:R-:W-:Y:S01]  /*6b60*/  FFMA R13, R49.reuse, R3, R13 ;  /* 0x00000003310d7223 */ /* 0x040fe2000000000d */
[----:B------:R-:W-:Y:S02]  /*6b70*/  HADD2.F32 R2, -RZ, R63.H1_H1 ;  /* 0x3000003fff027230 */ /* 0x000fe40000004100 */
[----:B------:R-:W-:Y:S01]  /*6b80*/  FFMA R14, R49, R0, R14 ;  /* 0x00000000310e7223 */ /* 0x000fe2000000000e */
[C---:B------:R-:W-:Y:S01]  /*6b90*/  FMUL R19, R47.reuse, R19 ;  /* 0x000000132f137220 */ /* 0x040fe20000400000 */
[--C-:B------:R-:W-:Y:S02]  /*6ba0*/  HADD2.F32 R0, -RZ, R68.reuse.H0_H0 ;  /* 0x20000044ff007230 */ /* 0x100fe40000004100 */
[----:B------:R-:W-:Y:S01]  /*6bb0*/  FMUL R17, R47, R21 ;  /* 0x000000152f117220 */ /* 0x000fe20000400000 */
[--C-:B------:R-:W-:Y:S02]  /*6bc0*/  HADD2.F32 R3, -RZ, R69.reuse.H0_H0 ;  /* 0x20000045ff037230 */ /* 0x100fe40000004100 */
[C---:B------:R-:W-:Y:S01]  /*6bd0*/  FFMA R19, R49.reuse, R2, R19 ;  /* 0x0000000231137223 */ /* 0x040fe20000000013 */
[----:B------:R-:W-:Y:S02]  /*6be0*/  HADD2.F32 R2, -RZ, R68.H1_H1 ;  /* 0x30000044ff027230 */ /* 0x000fe40000004100 */
        /* <DEDUP_REMOVED lines=9> */
[----:B------:R-:W-:Y:S01]  /*6c80*/  FMUL R21, R47, R25 ;  /* 0x000000192f157220 */ /* 0x000fe20000400000 */
[----:B------:R-:W-:Y:S01]  /*6c90*/  F2FP.F16.F32.PACK_AB R55, R11, R6 ;  /* 0x000000060b37723e */ /* 0x000fe200000000ff */
[--C-:B------:R-:W-:Y:S02]  /*6ca0*/  HADD2.F32 R3, -RZ, R71.reuse.H0_H0 ;  /* 0x20000047ff037230 */ /* 0x100fe40000004100 */
[----:B------:R-:W-:Y:S01]  /*6cb0*/  FMUL R22, R47, R26 ;  /* 0x0000001a2f167220 */ /* 0x000fe20000400000 */
[C---:B------:R-:W-:Y:S01]  /*6cc0*/  FFMA R20, R49.reuse, R2, R20 ;  /* 0x0000000231147223 */ /* 0x040fe20000000014 */
[C---:B------:R-:W-:Y:S01]  /*6cd0*/  FFMA R21, R49.reuse, R0, R21 ;  /* 0x0000000031157223 */ /* 0x040fe20000000015 */
[----:B------:R1:W-:Y:S01]  /*6ce0*/  STS.128 [R100+0x2000], R52 ;  /* 0x0020003464007388 */ /* 0x0003e20000000c00 */
[----:B------:R-:W-:Y:S02]  /*6cf0*/  HADD2.F32 R0, -RZ, R71.H1_H1 ;  /* 0x30000047ff007230 */ /* 0x000fe40000004100 */
[----:B------:R-:W-:Y:S01]  /*6d00*/  FFMA R22, R49, R3, R22 ;  /* 0x0000000331167223 */ /* 0x000fe20000000016 */
[----:B------:R-:W-:Y:S01]  /*6d10*/  FMUL R27, R47, R27 ;  /* 0x0000001b2f1b7220 */ /* 0x000fe20000400000 */
[--C-:B------:R-:W-:Y:S01]  /*6d20*/  HADD2.F32 R2, -RZ, R76.reuse.H0_H0 ;  /* 0x2000004cff027230 */ /* 0x100fe20000004100 */
[----:B------:R-:W-:Y:S01]  /*6d30*/  F2FP.F16.F32.PACK_AB R8, R9, R8 ;  /* 0x000000080908723e */ /* 0x000fe200000000ff */
[----:B------:R-:W-:Y:S01]  /*6d40*/  HADD2.F32 R3, -RZ, R76.H1_H1 ;  /* 0x3000004cff037230 */ /* 0x000fe20000004100 */
[----:B------:R-:W-:Y:S01]  /*6d50*/  F2FP.F16.F32.PACK_AB R9, R15, R10 ;  /* 0x0000000a0f09723e */ /* 0x000fe200000000ff */
[----:B------:R-:W-:Y:S01]  /*6d60*/  FMUL R25, R47, R29 ;  /* 0x0000001d2f197220 */ /* 0x000fe20000400000 */
[--C-:B------:R-:W-:Y:S01]  /*6d70*/  HADD2.F32 R4, -RZ, R77.reuse.H0_H0 ;  /* 0x2000004dff047230 */ /* 0x100fe20000004100 */
[----:B------:R-:W-:Y:S01]  /*6d80*/  F2FP.F16.F32.PACK_AB R10, R13, R12 ;  /* 0x0000000c0d0a723e */ /* 0x000fe200000000ff */
[----:B------:R-:W-:Y:S01]  /*6d90*/  FMUL R26, R47, R30 ;  /* 0x0000001e2f1a7220 */ /* 0x000fe20000400000 */
[----:B------:R-:W-:Y:S01]  /*6da0*/  F2FP.F16.F32.PACK_AB R11, R19, R14 ;  /* 0x0000000e130b723e */ /* 0x000fe200000000ff */
[C---:B------:R-:W-:Y:S01]  /*6db0*/  FFMA R27, R49.reuse, R0, R27 ;  /* 0x00000000311b7223 */ /* 0x040fe2000000001b */
[C---:B------:R-:W-:Y:S01]  /*6dc0*/  FFMA R24, R49.reuse, R2, R24 ;  /* 0x0000000231187223 */ /* 0x040fe20000000018 */
[----:B------:R-:W-:Y:S02]  /*6dd0*/  HADD2.F32 R0, -RZ, R77.H1_H1 ;  /* 0x3000004dff007230 */ /* 0x000fe40000004100 */
[----:B------:R-:W-:Y:S01]  /*6de0*/  FFMA R25, R49, R3, R25 ;  /* 0x0000000331197223 */ /* 0x000fe20000000019 */
[----:B------:R1:W-:Y:S01]  /*6df0*/  STS.128 [R99+0x2010], R8 ;  /* 0x0020100863007388 */ /* 0x0003e20000000c00 */
[----:B------:R-:W-:Y:S01]  /*6e00*/  FMUL R31, R47, R31 ;  /* 0x0000001f2f1f7220 */ /* 0x000fe20000400000 */
[--C-:B------:R-:W-:Y:S02]  /*6e10*/  HADD2.F32 R2, -RZ, R78.reuse.H0_H0 ;  /* 0x2000004eff027230 */ /* 0x100fe40000004100 */
[----:B------:R-:W-:Y:S01]  /*6e20*/  FFMA R26, R49, R4, R26 ;  /* 0x00000004311a7223 */ /* 0x000fe2000000001a */
[----:B------:R-:W-:Y:S02]  /*6e30*/  HADD2.F32 R3, -RZ, R78.H1_H1 ;  /* 0x3000004eff037230 */ /* 0x000fe40000004100 */
[----:B------:R-:W-:Y:S01]  /*6e40*/  FMUL R29, R47, R33 ;  /* 0x000000212f1d7220 */ /* 0x000fe20000400000 */
[--C-:B------:R-:W-:Y:S01]  /*6e50*/  HADD2.F32 R4, -RZ, R79.reuse.H0_H0 ;  /* 0x2000004fff047230 */ /* 0x100fe20000004100 */
[----:B------:R-:W-:Y:S01]  /*6e60*/  F2FP.F16.F32.PACK_AB R16, R17, R16 ;  /* 0x000000101110723e */ /* 0x000fe200000000ff */
[----:B------:R-:W-:Y:S01]  /*6e70*/  FMUL R30, R47, R34 ;  /* 0x000000222f1e7220 */ /* 0x000fe20000400000 */
        /* <DEDUP_REMOVED lines=14> */
[----:B------:R-:W-:Y:S02]  /*6f60*/  F2FP.F16.F32.PACK_AB R27, R35, R30 ;  /* 0x0000001e231b723e */ /* 0x000fe400000000ff */
[----:B------:R-:W-:Y:S02]  /*6f70*/  LEA R0, R65, UR48, 0x3 ;  /* 0x0000003041007c11 */ /* 0x000fe4000f8e18ff */
[----:B------:R-:W-:Y:S01]  /*6f80*/  @P6 SHF.L.U32 R2, R97, 0x1f, RZ ;  /* 0x0000001f61026819 */ /* 0x000fe200000006ff */
        /* <DEDUP_REMOVED lines=9> */
[----:B------:R-:W-:Y:S02]  /*7020*/  UIADD3 UR8, UP0, UPT, UR52, 0x680, URZ ;  /* 0x0000068034087890 */ /* 0x000fe4000ff1e0ff */
[----:B------:R-:W-:Y:S02]  /*7030*/  UIADD3 UR5, UPT, UPT, UR41, 0x20, URZ ;  /* 0x0000002029057890 */ /* 0x000fe4000fffe0ff */
[----:B------:R-:W-:Y:S02]  /*7040*/  UIADD3 UR4, UPT, UPT, UR48, 0x2200, URZ ;  /* 0x0000220030047890 */ /* 0x000fe4000fffe0ff */
[----:B------:R-:W-:Y:S01]  /*7050*/  UIADD3.X UR9, UPT, UPT, URZ, UR53, URZ, UP0, !UPT ;  /* 0x00000035ff097290 */ /* 0x000fe200087fe4ff */
[----:B------:R-:W-:Y:S01]  /*7060*/  UMOV UR6, UR42 ;  /* 0x0000002a00067c82 */ /* 0x000fe20008000000 */
[----:B------:R-:W-:Y:S07]  /*7070*/  UMOV UR7, UR36 ;  /* 0x0000002400077c82 */ /* 0x000fee0008000000 */
[----:B------:R2:W-:Y:S01]  /*7080*/  UTMASTG.3D [UR4], [UR8] ;  /* 0x00000004080073b5 */ /* 0x0005e20008010000 */
[----:B------:R0:W-:Y:S01]  /*7090*/  UTMACMDFLUSH ;  /* 0x00000000000079b7 */ /* 0x0001e20000000000 */
[----:B--2---:R-:W-:Y:S04]  /*70a0*/  DEPBAR.LE SB0, 0x1 ;  /* 0x000080400000791a */ /* 0x004fe80000000000 */
.L_x_108:
[----:B------:R-:W-:Y:S05]  /*70b0*/  BSYNC.RECONVERGENT B0 ;  /* 0x0000000000007941 */ /* 0x000fea0003800200 */
.L_x_107:
[----:B------:R-:W-:Y:S01]  /*70c0*/  BAR.SYNC.DEFER_BLOCKING 0x1, 0x80 ;  /* 0x0042000000007b1d */ /* 0x000fe20000010000 */
[----:B------:R-:W-:Y:S04]  /*70d0*/  UIADD3 UR40, UPT, UPT, UR51, 0x1, URZ ;  /* 0x0000000133287890 */ /* 0x000fe8000fffe0ff */
[----:B------:R-:W-:Y:S04]  /*70e0*/  UISETP.NE.AND UP0, UPT, UR40, 0x4, UPT ;  /* 0x000000042800788c */ /* 0x000fe8000bf05270 */
[----:B------:R-:W-:Y:S01]  /*70f0*/  USEL UR40, UR40, URZ, UP0 ;  /* 0x000000ff28287287 */ /* 0x000fe20008000000 */
[----:B------:R2:W-:Y:S01]  /*7100*/  @P6 SYNCS.ARRIVE.TRANS64.RED.A1T0 RZ, [R72+URZ], RZ ;  /* 0x000000ff48ff69a7 */ /* 0x0005e200081004ff */
[----:B------:R-:W-:Y:S01]  /*7110*/  BSSY B1, `(.L_x_109) ;  /* 0x0000017000017945 */ /* 0x000fe20003800000 */
[----:B------:R-:W4:Y:S02]  /*7120*/  @P6 SYNCS.PHASECHK.TRANS64.TRYWAIT P0, [R0+URZ+0x40], R2 ;  /* 0x00004002000065a7 */ /* 0x000f2400080011ff */
[----:B----4-:R-:W-:Y:S01]  /*7130*/  @P6 SEL R66, RZ, 0x1, !P0 ;  /* 0x00000001ff426807 */ /* 0x010fe20004000000 */
[----:B--2---:R-:W-:Y:S06]  /*7140*/  @!P6 BRA `(.L_x_110) ;  /* 0x00000000004ce947 */ /* 0x004fec0003800000 */
        /* <DEDUP_REMOVED lines=9> */
[----:B------:R-:W-:Y:S04]  /*71e0*/  SHF.L.U32 R6, R97, 0x1f, RZ ;  /* 0x0000001f61067819 */ /* 0x000fe800000006ff */
[----:B------:R-:W2:Y:S02]  /*71f0*/  SYNCS.PHASECHK.TRANS64.TRYWAIT P0, [R0+URZ+0x40], R6 ;  /* 0x00004006000075a7 */ /* 0x000ea400080011ff */
[----:B--2---:R-:W-:Y:S05]  /*7200*/  @!P0 BRA `(.L_x_113) ;  /* 0x0000002400648947 */ /* 0x004fea0003800000 */
.L_x_112:
[----:B------:R-:W-:Y:S05]  /*7210*/  BSYNC B0 ;  /* 0x0000000000007941 */ /* 0x000fea0003800000 */
.L_x_111:
[----:B------:R-:W-:Y:S02]  /*7220*/  ISETP.NE.AND P0, PT, R67, RZ, PT ;  /* 0x000000ff4300720c */ /* 0x000fe40003f05270 */
[----:B------:R-:W-:Y:S11]  /*7230*/  IADD3 R65, PT, PT, R65, 0x1, RZ ;  /* 0x0000000141417810 */ /* 0x000ff60007ffe0ff */
[----:B------:R4:W1:Y:S04]  /*7240*/  @P0 LDS.128 R56, [R5] ;  /* 0x0000000005380984 */ /* 0x0008680000000c00 */
[----:B------:R4:W1:Y:S04]  /*7250*/  @P0 LDS.128 R60, [R4+0x10] ;  /* 0x00001000043c0984 */ /* 0x0008680000000c00 */
[----:B------:R4:W1:Y:S04]  /*7260*/  @P0 LDS.128 R68, [R3+0x20] ;  /* 0x0000200003440984 */ /* 0x0008680000000c00 */
[----:B------:R4:W1:Y:S02]  /*7270*/  @P0 LDS.128 R76, [R2+0x30] ;  /* 0x00003000024c0984 */ /* 0x0008640000000c00 */
.L_x_110:
[----:B------:R-:W-:Y:S05]  /*7280*/  BSYNC B1 ;  /* 0x0000000000017941 */ /* 0x000fea0003800000 */
.L_x_109:
        /* <DEDUP_REMOVED lines=21> */
.L_x_114:
        /* <DEDUP_REMOVED lines=146> */
.L_x_116:
[----:B------:R-:W-:Y:S05]  /*7d00*/  BSYNC.RECONVERGENT B0 ;  /* 0x0000000000007941 */ /* 0x000fea0003800200 */
.L_x_115:
        /* <DEDUP_REMOVED lines=21> */
.L_x_120:
[----:B------:R-:W-:Y:S05]  /*7e60*/  BSYNC B0 ;  /* 0x0000000000007941 */ /* 0x000fea0003800000 */
.L_x_119:
[----:B------:R-:W-:Y:S11]  /*7e70*/  ISETP.NE.AND P0, PT, R67, RZ, PT ;  /* 0x000000ff4300720c */ /* 0x000ff60003f05270 */
[----:B------:R-:W-:Y:S02]  /*7e80*/  @!UPT UIADD3 URZ, UPT, UPT, URZ, URZ, URZ ;  /* 0x000000fffffff290 */ /* 0x000fe4000fffe0ff */
[----:B------:R4:W1:Y:S04]  /*7e90*/  @P0 LDS.128 R56, [R4] ;  /* 0x0000000004380984 */ /* 0x0008680000000c00 */
[----:B------:R4:W1:Y:S04]  /*7ea0*/  @P0 LDS.128 R60, [R3+0x10] ;  /* 0x00001000033c0984 */ /* 0x0008680000000c00 */
[----:B------:R4:W1:Y:S04]  /*7eb0*/  @P0 LDS.128 R68, [R2+0x20] ;  /* 0x0000200002440984 */ /* 0x0008680000000c00 */
[----:B------:R4:W1:Y:S02]  /*7ec0*/  @P0 LDS.128 R76, [R65+0x30] ;  /* 0x00003000414c0984 */ /* 0x0008640000000c00 */
.L_x_118:
[----:B------:R-:W-:Y:S05]  /*7ed0*/  BSYNC B1 ;  /* 0x0000000000017941 */ /* 0x000fea0003800000 */
.L_x_117:
        /* <DEDUP_REMOVED lines=21> */
.L_x_122:
[----:B------:R-:W-:Y:S01]  /*8030*/  ISETP.NE.AND P0, PT, R102, RZ, PT ;  /* 0x000000ff6600720c */ /* 0x000fe20003f05270 */
[----:B------:R-:W-:Y:S05]  /*8040*/  WARPSYNC.ALL ;  /* 0x0000000000007948 */ /* 0x000fea0003800000 */
[----:B------:R-:W-:Y:S01]  /*8050*/  R2UR UR4, R48 ;  /* 0x00000000300472ca */ /* 0x000fe200000e0000 */
[--C-:B-1----:R-:W-:Y:S01]  /*8060*/  HADD2.F32 R0, -RZ, R56.reuse.H0_H0 ;  /* 0x20000038ff007230 */ /* 0x102fe20000004100 */
[----:B------:R-:W-:Y:S01]  /*8070*/  R2UR UR5, R64 ;  /* 0x00000000400572ca */ /* 0x000fe200000e0000 */
[----:B----4-:R-:W-:Y:S01]  /*8080*/  HADD2.F32 R2, -RZ, R56.H1_H1 ;  /* 0x30000038ff027230 */ /* 0x010fe20000004100 */
[----:B------:R-:W-:Y:S01]  /*8090*/  BSSY.RECONVERGENT B0, `(.L_x_123) ;  /* 0x0000089000007945 */ /* 0x000fe20003800200 */
[--C-:B------:R-:W-:Y:S02]  /*80a0*/  HADD2.F32 R3, -RZ, R57.reuse.H0_H0 ;  /* 0x20000039ff037230 */ /* 0x100fe40000004100 */
[----:B------:R-:W-:Y:S02]  /*80b0*/  HADD2.F32 R48, -RZ, R57.H1_H1 ;  /* 0x30000039ff307230 */ /* 0x000fe40000004100 */
[--C-:B------:R-:W-:Y:S02]  /*80c0*/  HADD2.F32 R50, -RZ, R58.reuse.H0_H0 ;  /* 0x2000003aff327230 */ /* 0x100fe40000004100 */
[----:B------:R-:W-:Y:S02]  /*80d0*/  HADD2.F32 R51, -RZ, R58.H1_H1 ;  /* 0x3000003aff337230 */ /* 0x000fe40000004100 */
[----:B------:R-:W1:Y:S01]  /*80e0*/  LDTM.x32 R4, tmem[UR4+0x60] ;  /* 0x00006004000479ee */ /* 0x000e6200082c0000 */
[----:B------:R-:W-:Y:S01]  /*80f0*/  NOP ;  /* 0x0000000000007918 */ /* 0x000fe20000000000 */
[----:B------:R-:W-:Y:S01]  /*8100*/  UIADD3 UR5, UPT, UPT, UR5, 0xd0, URZ ;  /* 0x000000d005057890 */ /* 0x000fe2000fffe0ff */
[--C-:B------:R-:W-:Y:S02]  /*8110*/  HADD2.F32 R52, -RZ, R59.reuse.H0_H0 ;  /* 0x2000003bff347230 */ /* 0x100fe40000004100 */
[----:B------:R-:W-:Y:S01]  /*8120*/  HADD2.F32 R53, -RZ, R59.H1_H1 ;  /* 0x3000003bff357230 */ /* 0x000fe20000004100 */
[----:B------:R-:W-:Y:S01]  /*8130*/  UPRMT UR5, UR37, 0x654, UR5 ;  /* 0x0000065425057896 */ /* 0x000fe20008000005 */
[--C-:B------:R-:W-:Y:S02]  /*8140*/  HADD2.F32 R54, -RZ, R60.reuse.H0_H0 ;  /* 0x2000003cff367230 */ /* 0x100fe40000004100 */
[----:B------:R-:W-:Y:S02]  /*8150*/  HADD2.F32 R55, -RZ, R60.H1_H1 ;  /* 0x3000003cff377230 */ /* 0x000fe40000004100 */
[--C-:B------:R-:W-:Y:S02]  /*8160*/  HADD2.F32 R56, -RZ, R61.reuse.H0_H0 ;  /* 0x2000003dff387230 */ /* 0x100fe40000004100 */
[----:B------:R-:W-:Y:S02]  /*8170*/  HADD2.F32 R57, -RZ, R61.H1_H1 ;  /* 0x3000003dff397230 */ /* 0x000fe40000004100 */
[----:B-1----:R-:W-:Y:S01]  /*8180*/  SYNCS.ARRIVE.TRANS64.RED.A1T0 RZ, [UR5], RZ ;  /* 0x000000ffffff79a7 */ /* 0x002fe20008100405 */
[--C-:B------:R-:W-:Y:S02]  /*8190*/  HADD2.F32 R58, -RZ, R62.reuse.H0_H0 ;  /* 0x2000003eff3a7230 */ /* 0x100fe40000004100 */
[----:B------:R-:W-:Y:S02]  /*81a0*/  HADD2.F32 R59, -RZ, R62.H1_H1 ;  /* 0x3000003eff3b7230 */ /* 0x000fe40000004100 */
[--C-:B------:R-:W-:Y:S02]  /*81b0*/  HADD2.F32 R60, -RZ, R63.reuse.H0_H0 ;  /* 0x2000003fff3c7230 */ /* 0x100fe40000004100 */
[----:B------:R-:W-:Y:S02]  /*81c0*/  HADD2.F32 R61, -RZ, R63.H1_H1 ;  /* 0x3000003fff3d7230 */ /* 0x000fe40000004100 */
[C---:B------:R-:W-:Y:S01]  /*81d0*/  FMUL R4, R47.reuse, R4 ;  /* 0x000000042f047220 */ /* 0x040fe20000400000 */
[C---:B------:R-:W-:Y:S01]  /*81e0*/  FMUL R5, R47.reuse, R5 ;  /* 0x000000052f057220 */ /* 0x040fe20000400000 */
[C---:B------:R-:W-:Y:S01]  /*81f0*/  FMUL R6, R47.reuse, R6 ;  /* 0x000000062f067220 */ /* 0x040fe20000400000 */
[----:B------:R-:W-:Y:S01]  /*8200*/  FMUL R7, R47, R7 ;  /* 0x000000072f077220 */ /* 0x000fe20000400000 */
[C---:B------:R-:W-:Y:S01]  /*8210*/  FFMA R4, R49.reuse, R0, R4 ;  /* 0x0000000031047223 */ /* 0x040fe20000000004 */
[C---:B------:R-:W-:Y:S01]  /*8220*/  FFMA R5, R49.reuse, R2, R5 ;  /* 0x0000000231057223 */ /* 0x040fe20000000005 */
[C---:B------:R-:W-:Y:S01]  /*8230*/  FFMA R6, R49.reuse, R3, R6 ;  /* 0x0000000331067223 */ /* 0x040fe20000000006 */
[----:B------:R-:W-:Y:S01]  /*8240*/  FFMA R7, R49, R48, R7 ;  /* 0x0000003031077223 */ /* 0x000fe20000000007 */
[C---:B------:R-:W-:Y:S01]  /*8250*/  FMUL R8, R47.reuse, R8 ;  /* 0x000000082f087220 */ /* 0x040fe20000400000 */
[----:B------:R-:W-:Y:S01]  /*8260*/  FMUL R9, R47, R9 ;  /* 0x000000092f097220 */ /* 0x000fe20000400000 */
[----:B------:R-:W-:Y:S01]  /*8270*/  F2FP.F16.F32.PACK_AB R4, R5, R4 ;  /* 0x000000040504723e */ /* 0x000fe200000000ff */
[----:B------:R-:W-:Y:S01]  /*8280*/  FMUL R0, R47, R10 ;  /* 0x0000000a2f007220 */ /* 0x000fe20000400000 */
[----:B------:R-:W-:Y:S01]  /*8290*/  F2FP.F16.F32.PACK_AB R5, R7, R6 ;  /* 0x000000060705723e */ /* 0x000fe200000000ff */
[C---:B------:R-:W-:Y:S01]  /*82a0*/  FFMA R8, R49.reuse, R50, R8 ;  /* 0x0000003231087223 */ /* 0x040fe20000000008 */
[C---:B------:R-:W-:Y:S01]  /*82b0*/  FFMA R9, R49.reuse, R51, R9 ;  /* 0x0000003331097223 */ /* 0x040fe20000000009 */
[----:B------:R-:W-:Y:S01]  /*82c0*/  FFMA R0, R49, R52, R0 ;  /* 0x0000003431007223 */ /* 0x000fe20000000000 */
[C---:B------:R-:W-:Y:S01]  /*82d0*/  FMUL R2, R47.reuse, R11 ;  /* 0x0000000b2f027220 */ /* 0x040fe20000400000 */
[C---:B------:R-:W-:Y:S01]  /*82e0*/  FMUL R3, R47.reuse, R12 ;  /* 0x0000000c2f037220 */ /* 0x040fe20000400000 */
[----:B------:R-:W-:Y:S01]  /*82f0*/  FMUL R10, R47, R13 ;  /* 0x0000000d2f0a7220 */ /* 0x000fe20000400000 */
[----:B------:R-:W-:Y:S01]  /*8300*/  F2FP.F16.F32.PACK_AB R6, R9, R8 ;  /* 0x000000080906723e */ /* 0x000fe200000000ff */
[C---:B------:R-:W-:Y:S01]  /*8310*/  FFMA R2, R49.reuse, R53, R2 ;  /* 0x0000003531027223 */ /* 0x040fe20000000002 */
[C---:B------:R-:W-:Y:S01]  /*8320*/  FFMA R3, R49.reuse, R54, R3 ;  /* 0x0000003631037223 */ /* 0x040fe20000000003 */
[----:B------:R-:W-:Y:S01]  /*8330*/  FFMA R10, R49, R55, R10 ;  /* 0x00000037310a7223 */ /* 0x000fe2000000000a */
[C---:B------:R-:W-:Y:S01]  /*8340*/  FMUL R11, R47.reuse, R14 ;  /* 0x0000000e2f0b7220 */ /* 0x040fe20000400000 */
[C---:B------:R-:W-:Y:S01]  /*8350*/  FMUL R15, R47.reuse, R15 ;  /* 0x0000000f2f0f7220 */ /* 0x040fe20000400000 */
[C---:B------:R-:W-:Y:S01]  /*8360*/  FMUL R12, R47.reuse, R16 ;  /* 0x000000102f0c7220 */ /* 0x040fe20000400000 */
[----:B------:R-:W-:Y:S01]  /*8370*/  FMUL R13, R47, R17 ;  /* 0x000000112f0d7220 */ /* 0x000fe20000400000 */
[----:B------:R-:W-:Y:S01]  /*8380*/  FFMA R11, R49, R56, R11 ;  /* 0x00000038310b7223 */ /* 0x000fe2000000000b */
[----:B------:R-:W-:Y:S01]  /*8390*/  FMUL R14, R47, R18 ;  /* 0x000000122f0e7220 */ /* 0x000fe20000400000 */
[----:B------:R-:W-:Y:S01]  /*83a0*/  FFMA R15, R49, R57, R15 ;  /* 0x00000039310f7223 */ /* 0x000fe2000000000f */
[--C-:B------:R-:W-:Y:S02]  /*83b0*/  HADD2.F32 R62, -RZ, R68.reuse.H0_H0 ;  /* 0x20000044ff3e7230 */ /* 0x100fe40000004100 */
[----:B------:R-:W-:Y:S01]  /*83c0*/  FMUL R19, R47, R19 ;  /* 0x000000132f137220 */ /* 0x000fe20000400000 */
[----:B------:R-:W-:Y:S01]  /*83d0*/  F2FP.F16.F32.PACK_AB R7, R2, R0 ;  /* 0x000000000207723e */ /* 0x000fe200000000ff */
[----:B------:R-:W-:Y:S01]  /*83e0*/  FFMA R12, R49, R58, R12 ;  /* 0x0000003a310c7223 */ /* 0x000fe2000000000c */
[----:B------:R-:W-:Y:S02]  /*83f0*/  HADD2.F32 R63, -RZ, R68.H1_H1 ;  /* 0x30000044ff3f7230 */ /* 0x000fe40000004100 */
[----:B------:R-:W-:Y:S01]  /*8400*/  FMUL R16, R47, R20 ;  /* 0x000000142f107220 */ /* 0x000fe20000400000 */
[----:B------:R-:W-:Y:S01]  /*8410*/  FFMA R13, R49, R59, R13 ;  /* 0x0000003b310d7223 */ /* 0x000fe2000000000d */
[----:B------:R1:W-:Y:S01]  /*8420*/  STS.128 [R100+0x6000], R4 ;  /* 0x0060000464007388 */ /* 0x0003e20000000c00 */
[--C-:B------:R-:W-:Y:S02]  /*8430*/  HADD2.F32 R64, -RZ, R69.reuse.H0_H0 ;  /* 0x20000045ff407230 */ /* 0x100fe40000004100 */
[----:B------:R-:W-:Y:S01]  /*8440*/  FMUL R17, R47, R21 ;  /* 0x000000152f117220 */ /* 0x000fe20000400000 */
[----:B------:R-:W-:Y:S01]  /*8450*/  FFMA R14, R49, R60, R14 ;  /* 0x0000003c310e7223 */ /* 0x000fe2000000000e */
[----:B------:R-:W-:Y:S02]  /*8460*/  HADD2.F32 R65, -RZ, R69.H1_H1 ;  /* 0x30000045ff417230 */ /* 0x000fe40000004100 */
[----:B------:R-:W-:Y:S01]  /*8470*/  FMUL R18, R47, R22 ;  /* 0x000000162f127220 */ /* 0x000fe20000400000 */
[----:B------:R-:W-:Y:S01]  /*8480*/  FFMA R19, R49, R61, R19 ;  /* 0x0000003d31137223 */ /* 0x000fe20000000013 */
        /* <DEDUP_REMOVED lines=11> */
[----:B------:R-:W-:Y:S01]  /*8540*/  F2FP.F16.F32.PACK_AB R8, R10, R3 ;  /* 0x000000030a08723e */ /* 0x000fe200000000ff */
[----:B------:R-:W-:Y:S01]  /*8550*/  FFMA R23, R49, R65, R23 ;  /* 0x0000004131177223 */ /* 0x000fe20000000017 */
[----:B------:R-:W-:Y:S01]  /*8560*/  F2FP.F16.F32.PACK_AB R9, R15, R11 ;  /* 0x0000000b0f09723e */ /* 0x000fe200000000ff */
[--C-:B------:R-:W-:Y:S02]  /*8570*/  HADD2.F32 R70, -RZ, R76.reuse.H0_H0 ;  /* 0x2000004cff467230 */ /* 0x100fe40000004100 */
[----:B------:R-:W-:Y:S01]  /*8580*/  FMUL R27, R47, R27 ;  /* 0x0000001b2f1b7220 */ /* 0x000fe20000400000 */
[----:B------:R-:W-:Y:S01]  /*8590*/  F2FP.F16.F32.PACK_AB R10, R13, R12 ;  /* 0x0000000c0d0a723e */ /* 0x000fe200000000ff */
[----:B------:R-:W-:Y:S01]  /*85a0*/  FFMA R20, R49, R66, R20 ;  /* 0x0000004231147223 */ /* 0x000fe20000000014 */
[----:B------:R-:W-:Y:S01]  /*85b0*/  F2FP.F16.F32.PACK_AB R11, R19, R14 ;  /* 0x0000000e130b723e */ /* 0x000fe200000000ff */
[----:B------:R-:W-:Y:S02]  /*85c0*/  HADD2.F32 R71, -RZ, R76.H1_H1 ;  /* 0x3000004cff477230 */ /* 0x000fe40000004100 */
[----:B------:R-:W-:Y:S01]  /*85d0*/  FMUL R24, R47, R28 ;  /* 0x0000001c2f187220 */ /* 0x000fe20000400000 */
[----:B------:R-:W-:Y:S01]  /*85e0*/  FFMA R21, R49, R67, R21 ;  /* 0x0000004331157223 */ /* 0x000fe20000000015 */
[--C-:B------:R-:W-:Y:S01]  /*85f0*/  HADD2.F32 R72, -RZ, R77.reuse.H0_H0 ;  /* 0x2000004dff487230 */ /* 0x100fe20000004100 */
[----:B------:R1:W-:Y:S01]  /*8600*/  STS.128 [R99+0x6010], R8 ;  /* 0x0060100863007388 */ /* 0x0003e20000000c00 */
        /* <DEDUP_REMOVED lines=49> */
.L_x_124:
[----:B------:R-:W-:Y:S05]  /*8920*/  BSYNC.RECONVERGENT B0 ;  /* 0x0000000000007941 */ /* 0x000fea0003800200 */
.L_x_123:
[----:B------:R-:W-:Y:S01]  /*8930*/  BAR.SYNC.DEFER_BLOCKING 0x1, 0x80 ;  /* 0x0042000000007b1d */ /* 0x000fe20000010000 */
[----:B------:R-:W-:Y:S01]  /*8940*/  UISETP.NE.AND UP0, UPT, UR49, -0x4, UPT ;  /* 0xfffffffc3100788c */ /* 0x000fe2000bf05270 */
[----:B------:R-:W-:Y:S08]  /*8950*/  IADD3 R45, PT, PT, R45, 0x1, RZ ;  /* 0x000000012d2d7810 */ /* 0x000ff00007ffe0ff */
[----:B------:R-:W-:Y:S05]  /*8960*/  BRA.U !UP0, `(.L_x_125) ;  /* 0x0000000108287547 */ /* 0x000fea000b800000 */
[----:B------:R-:W-:Y:S01]  /*8970*/  ISETP.NE.AND P0, PT, R107, RZ, PT ;  /* 0x000000ff6b00720c */ /* 0x000fe20003f05270 */
[----:B------:R-:W-:Y:S01]  /*8980*/  IMAD.U32 R2, RZ, RZ, UR51 ;  /* 0x00000033ff027e24 */ /* 0x000fe2000f8e00ff */
[----:B------:R-:W-:Y:S01]  /*8990*/  UIADD3 UR51, UPT, UPT, UR51, 0x1, URZ ;  /* 0x0000000133337890 */ /* 0x000fe2000fffe0ff */
[----:B------:R-:W-:Y:S03]  /*89a0*/  IMAD.U32 R0, RZ, RZ, UR37 ;  /* 0x00000025ff007e24 */ /* 0x000fe6000f8e00ff */
[----:B------:R-:W-:Y:S04]  /*89b0*/  UISETP.NE.AND UP0, UPT, UR51, 0x4, UPT ;  /* 0x000000043300788c */ /* 0x000fe8000bf05270 */
[----:B------:R-:W-:Y:S03]  /*89c0*/  USEL UR51, UR51, URZ, UP0 ;  /* 0x000000ff33337287 */ /* 0x000fe60008000000 */
[----:B------:R-:W-:Y:S05]  /*89d0*/  @P0 LEA R2, R2, UR48, 0x3 ;  /* 0x0000003002020c11 */ /* 0x000fea000f8e18ff */
[----:B------:R-:W-:Y:S05]  /*89e0*/  @P0 VIADD R2, R2, 0x60 ;  /* 0x0000006002020836 */ /* 0x000fea0000000000 */
[----:B------:R-:W-:Y:S04]  /*89f0*/  @P0 PRMT R0, R0, 0x654, R2 ;  /* 0x0000065400000816 */ /* 0x000fe80000000002 */
[----:B------:R2:W-:Y:S03]  /*8a00*/  @P0 SYNCS.ARRIVE.TRANS64.RED.A1T0 RZ, [R0+URZ], RZ ;  /* 0x000000ff00ff09a7 */ /* 0x0005e600081004ff */
.L_x_125:
[----:B------:R-:W-:Y:S01]  /*8a10*/  ISETP.NE.AND P2, PT, R103, RZ, PT ;  /* 0x000000ff6700720c */ /* 0x000fe20003f45270 */
[----:B------:R-:W-:Y:S01]  /*8a20*/  UIADD3 UR49, UPT, UPT, UR49, 0x4, URZ ;  /* 0x0000000431317890 */ /* 0x000fe2000fffe0ff */
[----:B------:R-:W-:Y:S01]  /*8a30*/  ISETP.NE.AND P0, PT, R105, 0x2, PT ;  /* 0x000000026900780c */ /* 0x000fe20003f05270 */
[----:B------:R-:W-:Y:S01]  /*8a40*/  IMAD.IADD R14, R43, 0x1, R86 ;  /* 0x000000012b0e7824 */ /* 0x000fe200078e0256 */
[----:B------:R-:W-:Y:S01]  /*8a50*/  ISETP.NE.AND P1, PT, R45, 0x4, PT ;  /* 0x000000042d00780c */ /* 0x000fe20003f25270 */
[----:B------:R-:W-:Y:S01]  /*8a60*/  IMAD.IADD R15, R44, 0x1, R87 ;  /* 0x000000012c0f7824 */ /* 0x000fe200078e0257 */
[----:B------:R-:W-:Y:S02]  /*8a70*/  SEL R2, RZ, 0x1, P0 ;  /* 0x00000001ff027807 */ /* 0x000fe40000000000 */
[----:B--2---:R-:W-:Y:S02]  /*8a80*/  SEL R0, RZ, 0x1, P1 ;  /* 0x00000001ff007807 */ /* 0x004fe40000800000 */
[----:B------:R-:W-:Y:S02]  /*8a90*/  LOP3.LUT R95, R95, R2, RZ, 0x3c, !PT ;  /* 0x000000025f5f7212 */ /* 0x000fe400078e3cff */
[----:B------:R-:W-:Y:S02]  /*8aa0*/  LOP3.LUT R96, R96, R0, RZ, 0x3c, !PT ;  /* 0x0000000060607212 */ /* 0x000fe400078e3cff */
[----:B------:R-:W-:Y:S02]  /*8ab0*/  @P2 R2UR UR36, R94 ;  /* 0x000000005e2422ca */ /* 0x000fe400000e0000 */
[----:B------:R-:W-:Y:S02]  /*8ac0*/  SEL R105, R105, RZ, P0 ;  /* 0x000000ff69697207 */ /* 0x000fe40000000000 */
[----:B------:R-:W-:Y:S01]  /*8ad0*/  SEL R45, R45, RZ, P1 ;  /* 0x000000ff2d2d7207 */ /* 0x000fe20000800000 */
[----:B------:R-:W-:Y:S10]  /*8ae0*/  @P2 BRA `(.L_x_126) ;  /* 0xffffffc000502947 */ /* 0x000ff4000383ffff */
[----:B------:R-:W-:-:S09]  /*8af0*/  UISETP.NE.AND UP0, UPT, UR50, URZ, UPT ;  /* 0x000000ff3200728c */ /* 0x000fd2000bf05270 */
[----:B------:R-:W-:Y:S05]  /*8b00*/  BRA.U !UP0, `(.L_x_127) ;  /* 0x0000000108487547 */ /* 0x000fea000b800000 */
[----:B------:R-:W2:Y:S02]  /*8b10*/  LDCU.64 UR4, c[0x0][0x890] ;  /* 0x00011200ff0477ac */ /* 0x000ea40008000a00 */
[----:B--2---:R-:W-:-:S04]  /*8b20*/  UISETP.NE.U32.AND UP0, UPT, UR4, URZ, UPT ;  /* 0x000000ff0400728c */ /* 0x004fc8000bf05070 */
[----:B------:R-:W-:-:S09]  /*8b30*/  UISETP.NE.AND.EX UP0, UPT, UR5, URZ, UPT, UP0 ;  /* 0x000000ff0500728c */ /* 0x000fd2000bf05300 */
[----:B------:R-:W-:Y:S05]  /*8b40*/  BRA.U UP0, `(.L_x_128) ;  /* 0x00000001000c7547 */ /* 0x000fea000b800000 */
[----:B------:R-:W-:-:S13]  /*8b50*/  FSETP.NEU.AND P0, PT, R49, RZ, PT ;  /* 0x000000ff3100720b */ /* 0x000fda0003f0d000 */
[----:B------:R-:W-:Y:S05]  /*8b60*/  @!P0 EXIT ;  /* 0x000000000000894d */ /* 0x000fea0003800000 */
[----:B------:R-:W-:Y:S05]  /*8b70*/  BRA `(.L_x_127) ;  /* 0x00000000002c7947 */ /* 0x000fea0003800000 */
.L_x_128:
[----:B------:R-:W-:Y:S01]  /*8b80*/  ISETP.NE.AND P0, PT, R104, RZ, PT ;  /* 0x000000ff6800720c */ /* 0x000fe20003f05270 */
[----:B------:R-:W-:-:S12]  /*8b90*/  BSSY.RECONVERGENT B0, `(.L_x_127) ;  /* 0x0000009000007945 */ /* 0x000fd80003800200 */
[----:B------:R-:W-:Y:S05]  /*8ba0*/  @P0 BRA `(.L_x_129) ;  /* 0x0000000000140947 */ /* 0x000fea0003800000 */
[----:B------:R-:W2:Y:S02]  /*8bb0*/  LDCU.64 UR4, c[0x0][0x888] ;  /* 0x00011100ff0477ac */ /* 0x000ea40008000a00 */
[----:B--2---:R-:W-:-:S04]  /*8bc0*/  ISETP.NE.U32.AND P0, PT, RZ, UR4, PT ;  /* 0x00000004ff007c0c */ /* 0x004fc8000bf05070 */
[----:B------:R-:W-:-:S13]  /*8bd0*/  ISETP.NE.AND.EX P0, PT, RZ, UR5, PT, P0 ;  /* 0x00000005ff007c0c */ /* 0x000fda000bf05300 */
[----:B------:R-:W-:Y:S05]  /*8be0*/  @!P0 EXIT ;  /* 0x000000000000894d */ /* 0x000fea0003800000 */
[----:B------:R-:W-:Y:S05]  /*8bf0*/  BRA `(.L_x_130) ;  /* 0x0000000000087947 */ /* 0x000fea0003800000 */
.L_x_129:
[----:B------:R-:W-:-:S13]  /*8c00*/  FSETP.NEU.AND P0, PT, R49, RZ, PT ;  /* 0x000000ff3100720b */ /* 0x000fda0003f0d000 */
[----:B------:R-:W-:Y:S05]  /*8c10*/  @!P0 EXIT ;  /* 0x000000000000894d */ /* 0x000fea0003800000 */
.L_x_130:
[----:B------:R-:W-:Y:S05]  /*8c20*/  BSYNC.RECONVERGENT B0 ;  /* 0x0000000000007941 */ /* 0x000fea0003800200 */
.L_x_127:
[----:B------:R-:W-:Y:S01]  /*8c30*/  ULEA UR4, UR51, UR48, 0x3 ;  /* 0x0000003033047291 */ /* 0x000fe2000f8e18ff */
[----:B------:R-:W-:-:S04]  /*8c40*/  DEPBAR.LE SB0, 0x0 ;  /* 0x000080000000791a */ /* 0x000fc80000000000 */
[----:B------:R-:W-:-:S04]  /*8c50*/  UIADD3 UR4, UPT, UPT, UR4, 0x60, URZ ;  /* 0x0000006004047890 */ /* 0x000fc8000fffe0ff */
[----:B------:R-:W-:-:S09]  /*8c60*/  UPRMT UR4, UR37, 0x654, UR4 ;  /* 0x0000065425047896 */ /* 0x000fd20008000004 */
[----:B------:R-:W-:Y:S01]  /*8c70*/  SYNCS.ARRIVE.TRANS64.RED.A1T0 RZ, [UR4], RZ ;  /* 0x000000ffffff79a7 */ /* 0x000fe20008100404 */
[----:B------:R-:W-:Y:S05]  /*8c80*/  EXIT ;  /* 0x000000000000794d */ /* 0x000fea0003800000 */
.L_x_19:
[----:B--2---:R2:W1:Y:S02]  /*8c90*/  SYNCS.PHASECHK.TRANS64.TRYWAIT P0, [R2+URZ+0x100], R3 ;  /* 0x00010003020075a7 */ /* 0x00446400080011ff */
[----:B-1----:R-:W-:Y:S05]  /*8ca0*/  @!P0 NANOSLEEP.SYNCS 0x989680 ;  /* 0x009896800000895d */ /* 0x002fea0003900000 */
[----:B------:R-:W1:Y:S02]  /*8cb0*/  @!P0 SYNCS.PHASECHK.TRANS64 P0, [R2+URZ+0x100], R3 ;  /* 0x00010003020085a7 */ /* 0x000e6400080010ff */
[----:B-1----:R-:W-:Y:S05]  /*8cc0*/  @!P0 BRA `(.L_x_19) ;  /* 0xfffffffc00f08947 */ /* 0x002fea000383ffff */
[----:B------:R-:W-:Y:S05]  /*8cd0*/  BRA `(.L_x_131) ;  /* 0xffffff8800407947 */ /* 0x000fea000383ffff */
.L_x_22:
[----:B-1----:R-:W-:-:S07]  /*8ce0*/  MOV R2, UR33 ;  /* 0x0000002100027c02 */ /* 0x002fce0008000f00 */
.L_x_132:
[----:B-1----:R1:W2:Y:S02]  /*8cf0*/  SYNCS.PHASECHK.TRANS64.TRYWAIT P0, [R2+URZ+0x20], R4 ;  /* 0x00002004020075a7 */ /* 0x0022a400080011ff */
[----:B--2---:R-:W-:Y:S05]  /*8d00*/  @!P0 NANOSLEEP.SYNCS 0x989680 ;  /* 0x009896800000895d */ /* 0x004fea0003900000 */
[----:B------:R-:W2:Y:S02]  /*8d10*/  @!P0 SYNCS.PHASECHK.TRANS64 P0, [R2+URZ+0x20], R4 ;  /* 0x00002004020085a7 */ /* 0x000ea400080010ff */
[----:B--2---:R-:W-:Y:S05]  /*8d20*/  @!P0 BRA `(.L_x_132) ;  /* 0xfffffffc00f08947 */ /* 0x004fea000383ffff */
[----:B------:R-:W-:Y:S05]  /*8d30*/  BRA `(.L_x_21) ;  /* 0xffffff8800907947 */ /* 0x000fea000383ffff */
.L_x_28:
[----:B-1----:R-:W-:-:S07]  /*8d40*/  MOV R2, UR17 ;  /* 0x0000001100027c02 */ /* 0x002fce0008000f00 */
.L_x_133:
[----:B-1----:R1:W2:Y:S02]  /*8d50*/  SYNCS.PHASECHK.TRANS64.TRYWAIT P0, [R2+URZ+0x20], R4 ;  /* 0x00002004020075a7 */ /* 0x0022a400080011ff */
[----:B--2---:R-:W-:Y:S05]  /*8d60*/  @!P0 NANOSLEEP.SYNCS 0x989680 ;  /* 0x009896800000895d */ /* 0x004fea0003900000 */
[----:B------:R-:W2:Y:S02]  /*8d70*/  @!P0 SYNCS.PHASECHK.TRANS64 P0, [R2+URZ+0x20], R4 ;  /* 0x00002004020085a7 */ /* 0x000ea400080010ff */
[----:B--2---:R-:W-:Y:S05]  /*8d80*/  @!P0 BRA `(.L_x_133) ;  /* 0xfffffffc00f08947 */ /* 0x004fea000383ffff */
[----:B------:R-:W-:Y:S05]  /*8d90*/  BRA `(.L_x_27) ;  /* 0xffffff8c00347947 */ /* 0x000fea000383ffff */
.L_x_32:
[----:B-1----:R1:W2:Y:S02]  /*8da0*/  SYNCS.PHASECHK.TRANS64.TRYWAIT P0, [R2+URZ+0x90], R3 ;  /* 0x00009003020075a7 */ /* 0x0022a400080011ff */
[----:B--2---:R-:W-:Y:S05]  /*8db0*/  @!P0 NANOSLEEP.SYNCS 0x989680 ;  /* 0x009896800000895d */ /* 0x004fea0003900000 */
[----:B------:R-:W2:Y:S02]  /*8dc0*/  @!P0 SYNCS.PHASECHK.TRANS64 P0, [R2+URZ+0x90], R3 ;  /* 0x00009003020085a7 */ /* 0x000ea400080010ff */
[----:B--2---:R-:W-:Y:S05]  /*8dd0*/  @!P0 BRA `(.L_x_32) ;  /* 0xfffffffc00f08947 */ /* 0x004fea000383ffff */
[----:B------:R-:W-:Y:S05]  /*8de0*/  BRA `(.L_x_134) ;  /* 0xffffff8c00c07947 */ /* 0x000fea000383ffff */
.L_x_36:
[----:B----4-:R-:W-:-:S07]  /*8df0*/  MOV R0, UR5 ;  /* 0x0000000500007c02 */ /* 0x010fce0008000f00 */
.L_x_135:
[----:B-1----:R1:W2:Y:S02]  /*8e00*/  SYNCS.PHASECHK.TRANS64.TRYWAIT P0, [R0+URZ], R2 ;  /* 0x00000002000075a7 */ /* 0x0022a400080011ff */
[----:B--2---:R-:W-:Y:S05]  /*8e10*/  @!P0 NANOSLEEP.SYNCS 0x989680 ;  /* 0x009896800000895d */ /* 0x004fea0003900000 */
[----:B------:R-:W2:Y:S02]  /*8e20*/  @!P0 SYNCS.PHASECHK.TRANS64 P0, [R0+URZ], R2 ;  /* 0x00000002000085a7 */ /* 0x000ea400080010ff */
[----:B--2---:R-:W-:Y:S05]  /*8e30*/  @!P0 BRA `(.L_x_135) ;  /* 0xfffffffc00f08947 */ /* 0x004fea000383ffff */
[----:B------:R-:W-:Y:S05]  /*8e40*/  BRA `(.L_x_136) ;  /* 0xffffff9400307947 */ /* 0x000fea000383ffff */
.L_x_37:
[----:B----4-:R-:W-:-:S07]  /*8e50*/  MOV R0, UR5 ;  /* 0x0000000500007c02 */ /* 0x010fce0008000f00 */
.L_x_137:
[----:B-1----:R1:W2:Y:S02]  /*8e60*/  SYNCS.PHASECHK.TRANS64.TRYWAIT P0, [R0+URZ], R3 ;  /* 0x00000003000075a7 */ /* 0x0022a400080011ff */
[----:B--2---:R-:W-:Y:S05]  /*8e70*/  @!P0 NANOSLEEP.SYNCS 0x989680 ;  /* 0x009896800000895d */ /* 0x004fea0003900000 */
[----:B------:R-:W2:Y:S02]  /*8e80*/  @!P0 SYNCS.PHASECHK.TRANS64 P0, [R0+URZ], R3 ;  /* 0x00000003000085a7 */ /* 0x000ea400080010ff */
[----:B--2---:R-:W-:Y:S05]  /*8e90*/  @!P0 BRA `(.L_x_137) ;  /* 0xfffffffc00f08947 */ /* 0x004fea000383ffff */
[----:B------:R-:W-:Y:S05]  /*8ea0*/  BRA `(.L_x_138) ;  /* 0xffffff94003c7947 */ /* 0x000fea000383ffff */
.L_x_38:
[----:B----4-:R-:W-:-:S07]  /*8eb0*/  MOV R0, UR5 ;  /* 0x0000000500007c02 */ /* 0x010fce0008000f00 */
.L_x_139:
[----:B-1----:R1:W2:Y:S02]  /*8ec0*/  SYNCS.PHASECHK.TRANS64.TRYWAIT P0, [R0+URZ], R3 ;  /* 0x00000003000075a7 */ /* 0x0022a400080011ff */
[----:B--2---:R-:W-:Y:S05]  /*8ed0*/  @!P0 NANOSLEEP.SYNCS 0x989680 ;  /* 0x009896800000895d */ /* 0x004fea0003900000 */
[----:B------:R-:W2:Y:S02]  /*8ee0*/  @!P0 SYNCS.PHASECHK.TRANS64 P0, [R0+URZ], R3 ;  /* 0x00000003000085a7 */ /* 0x000ea400080010ff */
[----:B--2---:R-:W-:Y:S05]  /*8ef0*/  @!P0 BRA `(.L_x_139) ;  /* 0xfffffffc00f08947 */ /* 0x004fea000383ffff */
[----:B------:R-:W-:Y:S05]  /*8f00*/  BRA `(.L_x_140) ;  /* 0xffffff9400487947 */ /* 0x000fea000383ffff */
.L_x_41:
[----:B-1----:R1:W2:Y:S02]  /*8f10*/  SYNCS.PHASECHK.TRANS64.TRYWAIT P0, [R0+URZ+0xf0], R4 ;  /* 0x0000f004000075a7 */ /* 0x0022a400080011ff */
[----:B--2---:R-:W-:Y:S05]  /*8f20*/  @!P0 NANOSLEEP.SYNCS 0x989680 ;  /* 0x009896800000895d */ /* 0x004fea0003900000 */
[----:B------:R-:W2:Y:S02]  /*8f30*/  @!P0 SYNCS.PHASECHK.TRANS64 P0, [R0+URZ+0xf0], R4 ;  /* 0x0000f004000085a7 */ /* 0x000ea400080010ff */
[----:B--2---:R-:W-:Y:S05]  /*8f40*/  @!P0 BRA `(.L_x_41) ;  /* 0xfffffffc00f08947 */ /* 0x004fea000383ffff */
[----:B------:R-:W-:Y:S05]  /*8f50*/  BRA `(.L_x_141) ;  /* 0xffffff9400a47947 */ /* 0x000fea000383ffff */
.L_x_42:
[----:B------:R-:W-:-:S07]  /*8f60*/  MOV R0, UR5 ;  /* 0x0000000500007c02 */ /* 0x000fce0008000f00 */
.L_x_142:
[----:B-1----:R1:W2:Y:S02]  /*8f70*/  SYNCS.PHASECHK.TRANS64.TRYWAIT P0, [R0+URZ+0xa0], R5 ;  /* 0x0000a005000075a7 */ /* 0x0022a400080011ff */
[----:B--2---:R-:W-:Y:S05]  /*8f80*/  @!P0 NANOSLEEP.SYNCS 0x989680 ;  /* 0x009896800000895d */ /* 0x004fea0003900000 */
[----:B------:R-:W2:Y:S02]  /*8f90*/  @!P0 SYNCS.PHASECHK.TRANS64 P0, [R0+URZ+0xa0], R5 ;  /* 0x0000a005000085a7 */ /* 0x000ea400080010ff */
[----:B--2---:R-:W-:Y:S05]  /*8fa0*/  @!P0 BRA `(.L_x_142) ;  /* 0xfffffffc00f08947 */ /* 0x004fea000383ffff */
[----:B------:R-:W-:Y:S05]  /*8fb0*/  BRA `(.L_x_143) ;  /* 0xffffff9400b47947 */ /* 0x000fea000383ffff */
.L_x_43:
[----:B-1----:R1:W2:Y:S02]  /*8fc0*/  SYNCS.PHASECHK.TRANS64.TRYWAIT P1, [R0+URZ+0x90], R4 ;  /* 0x00009004000075a7 */ /* 0x0022a400080211ff */
[----:B--2---:R-:W-:Y:S05]  /*8fd0*/  @!P1 NANOSLEEP.SYNCS 0x989680 ;  /* 0x009896800000995d */ /* 0x004fea0003900000 */
[----:B------:R-:W2:Y:S02]  /*8fe0*/  @!P1 SYNCS.PHASECHK.TRANS64 P1, [R0+URZ+0x90], R4 ;  /* 0x00009004000095a7 */ /* 0x000ea400080210ff */
[----:B--2---:R-:W-:Y:S05]  /*8ff0*/  @!P1 BRA `(.L_x_43) ;  /* 0xfffffffc00f09947 */ /* 0x004fea000383ffff */
[----:B------:R-:W-:Y:S05]  /*9000*/  BRA `(.L_x_144) ;  /* 0xffffff9400e47947 */ /* 0x000fea000383ffff */
.L_x_46:
[----:B------:R-:W-:-:S07]  /*9010*/  MOV R0, UR5 ;  /* 0x0000000500007c02 */ /* 0x000fce0008000f00 */
.L_x_145:
[----:B-1----:R1:W2:Y:S02]  /*9020*/  SYNCS.PHASECHK.TRANS64.TRYWAIT P0, [R0+URZ+0xa0], R2 ;  /* 0x0000a002000075a7 */ /* 0x0022a400080011ff */
[----:B--2---:R-:W-:Y:S05]  /*9030*/  @!P0 NANOSLEEP.SYNCS 0x989680 ;  /* 0x009896800000895d */ /* 0x004fea0003900000 */
[----:B------:R-:W2:Y:S02]  /*9040*/  @!P0 SYNCS.PHASECHK.TRANS64 P0, [R0+URZ+0xa0], R2 ;  /* 0x0000a002000085a7 */ /* 0x000ea400080010ff */
[----:B--2---:R-:W-:Y:S05]  /*9050*/  @!P0 BRA `(.L_x_145) ;  /* 0xfffffffc00f08947 */ /* 0x004fea000383ffff */
[----:B------:R-:W-:Y:S05]  /*9060*/  BRA `(.L_x_45) ;  /* 0xffffff9800387947 */ /* 0x000fea000383ffff */
.L_x_53:
[----:B-1----:R1:W2:Y:S02]  /*9070*/  SYNCS.PHASECHK.TRANS64.TRYWAIT P1, [R0+URZ+0x90], R2 ;  /* 0x00009002000075a7 */ /* 0x0022a400080211ff */
[----:B--2---:R-:W-:Y:S05]  /*9080*/  @!P1 NANOSLEEP.SYNCS 0x989680 ;  /* 0x009896800000995d */ /* 0x004fea0003900000 */
[----:B------:R-:W2:Y:S02]  /*9090*/  @!P1 SYNCS.PHASECHK.TRANS64 P1, [R0+URZ+0x90], R2 ;  /* 0x00009002000095a7 */ /* 0x000ea400080210ff */
[----:B--2---:R-:W-:Y:S05]  /*90a0*/  @!P1 BRA `(.L_x_53) ;  /* 0xfffffffc00f09947 */ /* 0x004fea000383ffff */
[----:B------:R-:W-:Y:S05]  /*90b0*/  BRA `(.L_x_146) ;  /* 0xffffff9c00a87947 */ /* 0x000fea000383ffff */
.L_x_54:
[----:B------:R-:W-:-:S07]  /*90c0*/  MOV R2, UR7 ;  /* 0x0000000700027c02 */ /* 0x000fce0008000f00 */
.L_x_147:
[----:B-1----:R1:W2:Y:S02]  /*90d0*/  SYNCS.PHASECHK.TRANS64.TRYWAIT P0, [R2+URZ+0xd0], R0 ;  /* 0x0000d000020075a7 */ /* 0x0022a400080011ff */
[----:B--2---:R-:W-:Y:S05]  /*90e0*/  @!P0 NANOSLEEP.SYNCS 0x989680 ;  /* 0x009896800000895d */ /* 0x004fea0003900000 */
[----:B------:R-:W2:Y:S02]  /*90f0*/  @!P0 SYNCS.PHASECHK.TRANS64 P0, [R2+URZ+0xd0], R0 ;  /* 0x0000d000020085a7 */ /* 0x000ea400080010ff */
[----:B--2---:R-:W-:Y:S05]  /*9100*/  @!P0 BRA `(.L_x_147) ;  /* 0xfffffffc00f08947 */ /* 0x004fea000383ffff */
[----:B------:R-:W-:Y:S05]  /*9110*/  BRA `(.L_x_148) ;  /* 0xffffff9c00e07947 */ /* 0x000fea000383ffff */
.L_x_57:
[----:B------:R-:W-:Y:S07]  /*9120*/  MOV R0, UR6 ;  /* 0x0000000600007c02 */ /* 0x000fee0008000f00 */
.L_x_149:
[----:B-1----:R1:W2:Y:S02]  /*9130*/  SYNCS.PHASECHK.TRANS64.TRYWAIT P0, [R0+URZ], R2 ;  /* 0x00000002000075a7 */ /* 0x0022a400080011ff */
[----:B--2---:R-:W-:Y:S05]  /*9140*/  @!P0 NANOSLEEP.SYNCS 0x989680 ;  /* 0x009896800000895d */ /* 0x004fea0003900000 */
[----:B------:R-:W2:Y:S02]  /*9150*/  @!P0 SYNCS.PHASECHK.TRANS64 P0, [R0+URZ], R2 ;  /* 0x00000002000085a7 */ /* 0x000ea400080010ff */
[----:B--2---:R-:W-:Y:S05]  /*9160*/  @!P0 BRA `(.L_x_149) ;  /* 0xfffffffc00f08947 */ /* 0x004fea000383ffff */
[----:B------:R-:W-:Y:S05]  /*9170*/  BRA `(.L_x_56) ;  /* 0xffffff9c00fc7947 */ /* 0x000fea000383ffff */
.L_x_60:
[----:B------:R-:W-:-:S07]  /*9180*/  MOV R0, UR6 ;  /* 0x0000000600007c02 */ /* 0x000fce0008000f00 */
.L_x_150:
[----:B--2---:R2:W4:Y:S02]  /*9190*/  SYNCS.PHASECHK.TRANS64.TRYWAIT P0, [R0+URZ], R2 ;  /* 0x00000002000075a7 */ /* 0x00452400080011ff */
[----:B----4-:R-:W-:Y:S05]  /*91a0*/  @!P0 NANOSLEEP.SYNCS 0x989680 ;  /* 0x009896800000895d */ /* 0x010fea0003900000 */
[----:B------:R-:W4:Y:S02]  /*91b0*/  @!P0 SYNCS.PHASECHK.TRANS64 P0, [R0+URZ], R2 ;  /* 0x00000002000085a7 */ /* 0x000f2400080010ff */
[----:B----4-:R-:W-:Y:S05]  /*91c0*/  @!P0 BRA `(.L_x_150) ;  /* 0xfffffffc00f08947 */ /* 0x010fea000383ffff */
[----:B------:R-:W-:Y:S05]  /*91d0*/  BRA `(.L_x_151) ;  /* 0xffffffa000d87947 */ /* 0x000fea000383ffff */
.L_x_61:
[----:B------:R-:W-:-:S07]  /*91e0*/  MOV R0, UR6 ;  /* 0x0000000600007c02 */ /* 0x000fce0008000f00 */
.L_x_152:
[----:B-1----:R1:W2:Y:S02]  /*91f0*/  SYNCS.PHASECHK.TRANS64.TRYWAIT P0, [R0+URZ], R3 ;  /* 0x00000003000075a7 */ /* 0x0022a400080011ff */
[----:B--2---:R-:W-:Y:S05]  /*9200*/  @!P0 NANOSLEEP.SYNCS 0x989680 ;  /* 0x009896800000895d */ /* 0x004fea0003900000 */
[----:B------:R-:W2:Y:S02]  /*9210*/  @!P0 SYNCS.PHASECHK.TRANS64 P0, [R0+URZ], R3 ;  /* 0x00000003000085a7 */ /* 0x000ea400080010ff */
[----:B--2---:R-:W-:Y:S05]  /*9220*/  @!P0 BRA `(.L_x_152) ;  /* 0xfffffffc00f08947 */ /* 0x004fea000383ffff */
[----:B------:R-:W-:Y:S05]  /*9230*/  BRA `(.L_x_153) ;  /* 0xffffffa000e47947 */ /* 0x000fea000383ffff */
.L_x_62:
[----:B------:R-:W-:-:S07]  /*9240*/  MOV R0, UR6 ;  /* 0x0000000600007c02 */ /* 0x000fce0008000f00 */
.L_x_154:
[----:B-1----:R1:W2:Y:S02]  /*9250*/  SYNCS.PHASECHK.TRANS64.TRYWAIT P0, [R0+URZ], R3 ;  /* 0x00000003000075a7 */ /* 0x0022a400080011ff */
[----:B--2---:R-:W-:Y:S05]  /*9260*/  @!P0 NANOSLEEP.SYNCS 0x989680 ;  /* 0x009896800000895d */ /* 0x004fea0003900000 */
[----:B------:R-:W2:Y:S02]  /*9270*/  @!P0 SYNCS.PHASECHK.TRANS64 P0, [R0+URZ], R3 ;  /* 0x00000003000085a7 */ /* 0x000ea400080010ff */
[----:B--2---:R-:W-:Y:S05]  /*9280*/  @!P0 BRA `(.L_x_154) ;  /* 0xfffffffc00f08947 */ /* 0x004fea000383ffff */
[----:B------:R-:W-:Y:S05]  /*9290*/  BRA `(.L_x_155) ;  /* 0xffffffa000f07947 */ /* 0x000fea000383ffff */
.L_x_63:
[----:B-1----:R-:W-:-:S07]  /*92a0*/  MOV R0, UR7 ;  /* 0x0000000700007c02 */ /* 0x002fce0008000f00 */
.L_x_156:
[----:B-1----:R1:W2:Y:S02]  /*92b0*/  SYNCS.PHASECHK.TRANS64.TRYWAIT P0, [R0+URZ], R2 ;  /* 0x00000002000075a7 */ /* 0x0022a400080011ff */
[----:B--2---:R-:W-:Y:S05]  /*92c0*/  @!P0 NANOSLEEP.SYNCS 0x989680 ;  /* 0x009896800000895d */ /* 0x004fea0003900000 */
[----:B------:R-:W2:Y:S02]  /*92d0*/  @!P0 SYNCS.PHASECHK.TRANS64 P0, [R0+URZ], R2 ;  /* 0x00000002000085a7 */ /* 0x000ea400080010ff */
[----:B--2---:R-:W-:Y:S05]  /*92e0*/  @!P0 BRA `(.L_x_156) ;  /* 0xfffffffc00f08947 */ /* 0x004fea000383ffff */
[----:B------:R-:W-:Y:S05]  /*92f0*/  BRA `(.L_x_157) ;  /* 0xffffffa000fc7947 */ /* 0x000fea000383ffff */
.L_x_68:
[----:B--2---:R2:W3:Y:S02]  /*9300*/  SYNCS.PHASECHK.TRANS64.TRYWAIT P0, [R0+URZ+0x90], R2 ;  /* 0x00009002000075a7 */ /* 0x0044e400080011ff */
[----:B---3--:R-:W-:Y:S05]  /*9310*/  @!P0 NANOSLEEP.SYNCS 0x989680 ;  /* 0x009896800000895d */ /* 0x008fea0003900000 */
[----:B------:R-:W3:Y:S02]  /*9320*/  @!P0 SYNCS.PHASECHK.TRANS64 P0, [R0+URZ+0x90], R2 ;  /* 0x00009002000085a7 */ /* 0x000ee400080010ff */
[----:B---3--:R-:W-:Y:S05]  /*9330*/  @!P0 BRA `(.L_x_68) ;  /* 0xfffffffc00f08947 */ /* 0x008fea000383ffff */
[----:B------:R-:W-:Y:S05]  /*9340*/  BRA `(.L_x_158) ;  /* 0xffffffa800087947 */ /* 0x000fea000383ffff */
.L_x_71:
[----:B------:R-:W-:Y:S07]  /*9350*/  MOV R0, UR7 ;  /* 0x0000000700007c02 */ /* 0x000fee0008000f00 */
.L_x_159:
[----:B--2---:R2:W3:Y:S02]  /*9360*/  SYNCS.PHASECHK.TRANS64.TRYWAIT P0, [R0+URZ+0x88], R2 ;  /* 0x00008802000075a7 */ /* 0x0044e400080011ff */
[----:B---3--:R-:W-:Y:S05]  /*9370*/  @!P0 NANOSLEEP.SYNCS 0x989680 ;  /* 0x009896800000895d */ /* 0x008fea0003900000 */
[----:B------:R-:W3:Y:S02]  /*9380*/  @!P0 SYNCS.PHASECHK.TRANS64 P0, [R0+URZ+0x88], R2 ;  /* 0x00008802000085a7 */ /* 0x000ee400080010ff */
[----:B---3--:R-:W-:Y:S05]  /*9390*/  @!P0 BRA `(.L_x_159) ;  /* 0xfffffffc00f08947 */ /* 0x008fea000383ffff */
[----:B------:R-:W-:Y:S05]  /*93a0*/  BRA `(.L_x_70) ;  /* 0xffffffa800e87947 */ /* 0x000fea000383ffff */
.L_x_74:
[----:B------:R-:W-:Y:S07]  /*93b0*/  MOV R0, UR7 ;  /* 0x0000000700007c02 */ /* 0x000fee0008000f00 */
.L_x_160:
[----:B-1----:R1:W2:Y:S02]  /*93c0*/  SYNCS.PHASECHK.TRANS64.TRYWAIT P0, [R0+URZ+0x60], R14 ;  /* 0x0000600e000075a7 */ /* 0x0022a400080011ff */
[----:B--2---:R-:W-:Y:S05]  /*93d0*/  @!P0 NANOSLEEP.SYNCS 0x989680 ;  /* 0x009896800000895d */ /* 0x004fea0003900000 */
[----:B------:R-:W2:Y:S02]  /*93e0*/  @!P0 SYNCS.PHASECHK.TRANS64 P0, [R0+URZ+0x60], R14 ;  /* 0x0000600e000085a7 */ /* 0x000ea400080010ff */
[----:B--2---:R-:W-:Y:S05]  /*93f0*/  @!P0 BRA `(.L_x_160) ;  /* 0xfffffffc00f08947 */ /* 0x004fea000383ffff */
[----:B------:R-:W-:Y:S05]  /*9400*/  BRA `(.L_x_161) ;  /* 0xffffffac00607947 */ /* 0x000fea000383ffff */
.L_x_75:
[----:B------:R-:W-:Y:S07]  /*9410*/  MOV R0, UR7 ;  /* 0x0000000700007c02 */ /* 0x000fee0008000f00 */
.L_x_162:
[----:B-1----:R1:W2:Y:S02]  /*9420*/  SYNCS.PHASECHK.TRANS64.TRYWAIT P0, [R0+URZ+0x68], R14 ;  /* 0x0000680e000075a7 */ /* 0x0022a400080011ff */
[----:B--2---:R-:W-:Y:S05]  /*9430*/  @!P0 NANOSLEEP.SYNCS 0x989680 ;  /* 0x009896800000895d */ /* 0x004fea0003900000 */
[----:B------:R-:W2:Y:S02]  /*9440*/  @!P0 SYNCS.PHASECHK.TRANS64 P0, [R0+URZ+0x68], R14 ;  /* 0x0000680e000085a7 */ /* 0x000ea400080010ff */
[----:B--2---:R-:W-:Y:S05]  /*9450*/  @!P0 BRA `(.L_x_162) ;  /* 0xfffffffc00f08947 */ /* 0x004fea000383ffff */
[----:B------:R-:W-:Y:S05]  /*9460*/  BRA `(.L_x_163) ;  /* 0xffffffac00987947 */ /* 0x000fea000383ffff */
.L_x_76:
[----:B------:R-:W-:Y:S07]  /*9470*/  MOV R0, UR7 ;  /* 0x0000000700007c02 */ /* 0x000fee0008000f00 */
.L_x_164:
[----:B-1----:R1:W2:Y:S02]  /*9480*/  SYNCS.PHASECHK.TRANS64.TRYWAIT P0, [R0+URZ+0x70], R14 ;  /* 0x0000700e000075a7 */ /* 0x0022a400080011ff */
[----:B--2---:R-:W-:Y:S05]  /*9490*/  @!P0 NANOSLEEP.SYNCS 0x989680 ;  /* 0x009896800000895d */ /* 0x004fea0003900000 */
[----:B------:R-:W2:Y:S02]  /*94a0*/  @!P0 SYNCS.PHASECHK.TRANS64 P0, [R0+URZ+0x70], R14 ;  /* 0x0000700e000085a7 */ /* 0x000ea400080010ff */
[----:B--2---:R-:W-:Y:S05]  /*94b0*/  @!P0 BRA `(.L_x_164) ;  /* 0xfffffffc00f08947 */ /* 0x004fea000383ffff */
[----:B------:R-:W-:Y:S05]  /*94c0*/  BRA `(.L_x_165) ;  /* 0xffffffac00dc7947 */ /* 0x000fea000383ffff */
.L_x_77:
[----:B------:R-:W-:Y:S07]  /*94d0*/  MOV R0, UR7 ;  /* 0x0000000700007c02 */ /* 0x000fee0008000f00 */
.L_x_166:
[----:B-1----:R1:W2:Y:S02]  /*94e0*/  SYNCS.PHASECHK.TRANS64.TRYWAIT P0, [R0+URZ+0x78], R14 ;  /* 0x0000780e000075a7 */ /* 0x0022a400080011ff */
[----:B--2---:R-:W-:Y:S05]  /*94f0*/  @!P0 NANOSLEEP.SYNCS 0x989680 ;  /* 0x009896800000895d */ /* 0x004fea0003900000 */
[----:B------:R-:W2:Y:S02]  /*9500*/  @!P0 SYNCS.PHASECHK.TRANS64 P0, [R0+URZ+0x78], R14 ;  /* 0x0000780e000085a7 */ /* 0x000ea400080010ff */
[----:B--2---:R-:W-:Y:S05]  /*9510*/  @!P0 BRA `(.L_x_166) ;  /* 0xfffffffc00f08947 */ /* 0x004fea000383ffff */
[----:B------:R-:W-:Y:S05]  /*9520*/  BRA `(.L_x_167) ;  /* 0xffffffb000607947 */ /* 0x000fea000383ffff */
.L_x_79:
[----:B------:R-:W-:-:S07]  /*9530*/  MOV R0, UR7 ;  /* 0x0000000700007c02 */ /* 0x000fce0008000f00 */
.L_x_168:
[----:B-1----:R1:W3:Y:S02]  /*9540*/  SYNCS.PHASECHK.TRANS64.TRYWAIT P0, [R0+URZ+0x60], R2 ;  /* 0x00006002000075a7 */ /* 0x0022e400080011ff */
[----:B---3--:R-:W-:Y:S05]  /*9550*/  @!P0 NANOSLEEP.SYNCS 0x989680 ;  /* 0x009896800000895d */ /* 0x008fea0003900000 */
[----:B------:R-:W3:Y:S02]  /*9560*/  @!P0 SYNCS.PHASECHK.TRANS64 P0, [R0+URZ+0x60], R2 ;  /* 0x00006002000085a7 */ /* 0x000ee400080010ff */
[----:B---3--:R-:W-:Y:S05]  /*9570*/  @!P0 BRA `(.L_x_168) ;  /* 0xfffffffc00f08947 */ /* 0x008fea000383ffff */
[----:B------:R-:W-:Y:S05]  /*9580*/  BRA `(.L_x_169) ;  /* 0xffffffb000d07947 */ /* 0x000fea000383ffff */
.L_x_80:
[----:B-1----:R-:W-:-:S07]  /*9590*/  MOV R0, UR7 ;  /* 0x0000000700007c02 */ /* 0x002fce0008000f00 */
.L_x_170:
[----:B-1----:R1:W3:Y:S02]  /*95a0*/  SYNCS.PHASECHK.TRANS64.TRYWAIT P0, [R0+URZ+0x68], R2 ;  /* 0x00006802000075a7 */ /* 0x0022e400080011ff */
[----:B---3--:R-:W-:Y:S05]  /*95b0*/  @!P0 NANOSLEEP.SYNCS 0x989680 ;  /* 0x009896800000895d */ /* 0x008fea0003900000 */
[----:B------:R-:W3:Y:S02]  /*95c0*/  @!P0 SYNCS.PHASECHK.TRANS64 P0, [R0+URZ+0x68], R2 ;  /* 0x00006802000085a7 */ /* 0x000ee400080010ff */
[----:B---3--:R-:W-:Y:S05]  /*95d0*/  @!P0 BRA `(.L_x_170) ;  /* 0xfffffffc00f08947 */ /* 0x008fea000383ffff */
[----:B------:R-:W-:Y:S05]  /*95e0*/  BRA `(.L_x_171) ;  /* 0xffffffb000c07947 */ /* 0x000fea000383ffff */
.L_x_81:
[----:B-1----:R-:W-:-:S07]  /*95f0*/  MOV R0, UR7 ;  /* 0x0000000700007c02 */ /* 0x002fce0008000f00 */
.L_x_172:
[----:B-1----:R1:W3:Y:S02]  /*9600*/  SYNCS.PHASECHK.TRANS64.TRYWAIT P0, [R0+URZ+0x70], R2 ;  /* 0x00007002000075a7 */ /* 0x0022e400080011ff */
[----:B---3--:R-:W-:Y:S05]  /*9610*/  @!P0 NANOSLEEP.SYNCS 0x989680 ;  /* 0x009896800000895d */ /* 0x008fea0003900000 */
[----:B------:R-:W3:Y:S02]  /*9620*/  @!P0 SYNCS.PHASECHK.TRANS64 P0, [R0+URZ+0x70], R2 ;  /* 0x00007002000085a7 */ /* 0x000ee400080010ff */
[----:B---3--:R-:W-:Y:S05]  /*9630*/  @!P0 BRA `(.L_x_172) ;  /* 0xfffffffc00f08947 */ /* 0x008fea000383ffff */
[----:B------:R-:W-:Y:S05]  /*9640*/  BRA `(.L_x_173) ;  /* 0xffffffb000b07947 */ /* 0x000fea000383ffff */
.L_x_83:
[----:B--2---:R2:W4:Y:S02]  /*9650*/  SYNCS.PHASECHK.TRANS64.TRYWAIT P0, [R0+URZ+0x90], R2 ;  /* 0x00009002000075a7 */ /* 0x00452400080011ff */
[----:B----4-:R-:W-:Y:S05]  /*9660*/  @!P0 NANOSLEEP.SYNCS 0x989680 ;  /* 0x009896800000895d */ /* 0x010fea0003900000 */
[----:B------:R-:W4:Y:S02]  /*9670*/  @!P0 SYNCS.PHASECHK.TRANS64 P0, [R0+URZ+0x90], R2 ;  /* 0x00009002000085a7 */ /* 0x000f2400080010ff */
[----:B----4-:R-:W-:Y:S05]  /*9680*/  @!P0 BRA `(.L_x_83) ;  /* 0xfffffffc00f08947 */ /* 0x010fea000383ffff */
[----:B------:R-:W-:Y:S05]  /*9690*/  BRA `(.L_x_174) ;  /* 0xffffffb400787947 */ /* 0x000fea000383ffff */
.L_x_94:
[----:B-1----:R-:W-:Y:S04]  /*96a0*/  MOV R2, UR48 ;  /* 0x0000003000027c02 */ /* 0x002fe80008000f00 */
[----:B------:R1:W3:Y:S03]  /*96b0*/  SYNCS.PHASECHK.TRANS64.TRYWAIT P1, [R2+URZ+0x40], R3 ;  /* 0x00004003020075a7 */ /* 0x0002e600080211ff */
[----:B---3--:R-:W-:Y:S05]  /*96c0*/  @!P1 NANOSLEEP.SYNCS 0x989680 ;  /* 0x009896800000995d */ /* 0x008fea0003900000 */
[----:B------:R-:W3:Y:S02]  /*96d0*/  @!P1 SYNCS.PHASECHK.TRANS64 P1, [R2+URZ+0x40], R3 ;  /* 0x00004003020095a7 */ /* 0x000ee400080210ff */
[----:B---3--:R-:W-:Y:S05]  /*96e0*/  @!P1 BRA `(.L_x_94) ;  /* 0xfffffffc00ec9947 */ /* 0x008fea000383ffff */
[----:B------:R-:W-:Y:S05]  /*96f0*/  BRA `(.L_x_93) ;  /* 0xffffffc000847947 */ /* 0x000fea000383ffff */
.L_x_96:
[----:B-1----:R1:W4:Y:S02]  /*9700*/  SYNCS.PHASECHK.TRANS64.TRYWAIT P0, [R64+URZ+0xb0], R0 ;  /* 0x0000b000400075a7 */ /* 0x00232400080011ff */
[----:B----4-:R-:W-:Y:S05]  /*9710*/  @!P0 NANOSLEEP.SYNCS 0x989680 ;  /* 0x009896800000895d */ /* 0x010fea0003900000 */
[----:B------:R-:W4:Y:S02]  /*9720*/  @!P0 SYNCS.PHASECHK.TRANS64 P0, [R64+URZ+0xb0], R0 ;  /* 0x0000b000400085a7 */ /* 0x000f2400080010ff */
[----:B----4-:R-:W-:Y:S05]  /*9730*/  @!P0 BRA `(.L_x_96) ;  /* 0xfffffffc00f08947 */ /* 0x010fea000383ffff */
[----:B------:R-:W-:Y:S05]  /*9740*/  BRA `(.L_x_95) ;  /* 0xffffffc000ac7947 */ /* 0x000fea000383ffff */
.L_x_105:
[----:B--2---:R2:W4:Y:S02]  /*9750*/  SYNCS.PHASECHK.TRANS64.TRYWAIT P0, [R2+URZ+0x40], R0 ;  /* 0x00004000020075a7 */ /* 0x00452400080011ff */
[----:B----4-:R-:W-:Y:S05]  /*9760*/  @!P0 NANOSLEEP.SYNCS 0x989680 ;  /* 0x009896800000895d */ /* 0x010fea0003900000 */
[----:B------:R-:W4:Y:S02]  /*9770*/  @!P0 SYNCS.PHASECHK.TRANS64 P0, [R2+URZ+0x40], R0 ;  /* 0x00004000020085a7 */ /* 0x000f2400080010ff */
[----:B----4-:R-:W-:Y:S05]  /*9780*/  @!P0 BRA `(.L_x_105) ;  /* 0xfffffffc00f08947 */ /* 0x010fea000383ffff */
[----:B------:R-:W-:Y:S05]  /*9790*/  BRA `(.L_x_104) ;  /* 0xffffffcc00887947 */ /* 0x000fea000383ffff */
.L_x_113:
[----:B--2---:R2:W4:Y:S02]  /*97a0*/  SYNCS.PHASECHK.TRANS64.TRYWAIT P0, [R0+URZ+0x40], R6 ;  /* 0x00004006000075a7 */ /* 0x00452400080011ff */
[----:B----4-:R-:W-:Y:S05]  /*97b0*/  @!P0 NANOSLEEP.SYNCS 0x989680 ;  /* 0x009896800000895d */ /* 0x010fea0003900000 */
[----:B------:R-:W4:Y:S02]  /*97c0*/  @!P0 SYNCS.PHASECHK.TRANS64 P0, [R0+URZ+0x40], R6 ;  /* 0x00004006000085a7 */ /* 0x000f2400080010ff */
[----:B----4-:R-:W-:Y:S05]  /*97d0*/  @!P0 BRA `(.L_x_113) ;  /* 0xfffffffc00f08947 */ /* 0x010fea000383ffff */
[----:B------:R-:W-:Y:S05]  /*97e0*/  BRA `(.L_x_112) ;  /* 0xffffffd800887947 */ /* 0x000fea000383ffff */
.L_x_121:
[----:B--2---:R2:W4:Y:S02]  /*97f0*/  SYNCS.PHASECHK.TRANS64.TRYWAIT P0, [R0+URZ+0x40], R5 ;  /* 0x00004005000075a7 */ /* 0x00452400080011ff */
[----:B----4-:R-:W-:Y:S05]  /*9800*/  @!P0 NANOSLEEP.SYNCS 0x989680 ;  /* 0x009896800000895d */ /* 0x010fea0003900000 */
[----:B------:R-:W4:Y:S02]  /*9810*/  @!P0 SYNCS.PHASECHK.TRANS64 P0, [R0+URZ+0x40], R5 ;  /* 0x00004005000085a7 */ /* 0x000f2400080010ff */
[----:B----4-:R-:W-:Y:S05]  /*9820*/  @!P0 BRA `(.L_x_121) ;  /* 0xfffffffc00f08947 */ /* 0x010fea000383ffff */
[----:B------:R-:W-:Y:S05]  /*9830*/  BRA `(.L_x_120) ;  /* 0xffffffe400887947 */ /* 0x000fea000383ffff */
        .weak           $__internal_0_$__cuda_sm10x_tcgen05_guardrail_trap_col_being_dealloced_not_returned_by_alloc
        .type           $__internal_0_$__cuda_sm10x_tcgen05_guardrail_trap_col_being_dealloced_not_returned_by_alloc,@function
        .size           $__internal_0_$__cuda_sm10x_tcgen05_guardrail_trap_col_being_dealloced_not_returned_by_alloc,($__internal_1_$__cuda_sm10x_tcgen05_guardrail_trap_phase_invalid_during_alloc - $__internal_0_$__cuda_sm10x_tcgen05_guardrail_trap_col_being_dealloced_not_returned_by_alloc)
$__internal_0_$__cuda_sm10x_tcgen05_guardrail_trap_col_being_dealloced_not_returned_by_alloc:
[----:B------:R-:W-:Y:S05]  /*9840*/  BPT.TRAP 0x1 ;  /* 0x000000040000795c */ /* 0x000fea0000300000 */
[----:B------:R-:W-:-:S04]  /*9850*/  HFMA2 R3, -RZ, RZ, 0, 0 ;  /* 0x00000000ff037431 */ /* 0x000fc800000001ff */
[----:B------:R-:W-:Y:S05]  /*9860*/  RET.REL.NODEC R2 `(_ZN7cutlass13device_kernelINS_4gemm6kernel13GemmUniversalIN4cute5tupleIJiiiiEEENS1_10collective13CollectiveMmaINS1_35MainloopSm100TmaUmmaWarpSpecializedILi4ELi2ELi4ENS5_IJNS4_1CILi1EEESB_SB_EEEEENS5_IJNSA_ILi128EEESE_NSA_ILi64EEEEEENS_6half_tENS5_IJlSB_lEEESH_SI_NS4_8TiledMMAINS4_8MMA_AtomIJNS4_20SM100_MMA_F16BF16_SSISH_SH_fLi128ELi128ELNS4_4UMMA5MajorE0ELSN_0ELNSM_7ScaleInE0ELSO_0EEEEEENS4_6LayoutISC_NS5_IJNSA_ILi0EEESS_SS_EEEEENS5_IJNS4_10UnderscoreESV_SV_EEEEENS4_13SM90_TMA_LOADENS4_14ComposedLayoutINS4_7SwizzleILi3ELi4ELi3EEENS4_18smem_ptr_flag_bitsILi16EEENSR_INS5_IJNSA_ILi8EEESF_EEENS5_IJSF_SB_EEEEEEEvNS4_8identityESY_S18_vS19_EENS_8epilogue10collective18CollectiveEpilogueINS1B_23Sm100TmaWarpSpecializedILi4ELi2ELi32ELb1ELb0EEEJSG_NS5_IJNSR_ISE_SB_EENSR_INSA_ILi32EEESB_EEEEESH_SI_SH_SI_NS1B_6fusion15FusionCallbacksIS1F_NS1K_17LinearCombinationISH_fSH_fLNS_15FloatRoundStyleE2EEESG_S1J_JEEENS4_5SM1004TMEM4LOAD26SM100_TMEM_LOAD_32dp32b32xESY_NSZ_INS10_ILi2ELi4ELi3EEES13_NSR_INS5_IJS14_S1H_EEENS5_IJS1H_SB_EEEEEEENS4_39AutoVectorizingCopyWithAssumedAlignmentILi128EEENS4_14SM90_TMA_STOREES1Y_S20_S20_EEEvvEEEEvNT_6ParamsE) ;  /* 0xffffff6402e47950 */ /* 0x000fea0003c3ffff */
        .weak           $__internal_1_$__cuda_sm10x_tcgen05_guardrail_trap_phase_invalid_during_alloc
        .type           $__internal_1_$__cuda_sm10x_tcgen05_guardrail_trap_phase_invalid_during_alloc,@function
        .size           $__internal_1_$__cuda_sm10x_tcgen05_guardrail_trap_phase_invalid_during_alloc,($__internal_2_$__cuda_sm10x_tcgen05_guardrail_trap_unallocated_columns_being_dealloced - $__internal_1_$__cuda_sm10x_tcgen05_guardrail_trap_phase_invalid_during_alloc)
$__internal_1_$__cuda_sm10x_tcgen05_guardrail_trap_phase_invalid_during_alloc:
[----:B------:R-:W-:Y:S05]  /*9870*/  BPT.TRAP 0x1 ;  /* 0x000000040000795c */ /* 0x000fea0000300000 */
[----:B------:R-:W-:-:S04]  /*9880*/  MOV R3, 0x0 ;  /* 0x0000000000037802 */ /* 0x000fc80000000f00 */
[----:B------:R-:W-:Y:S05]  /*9890*/  RET.REL.NODEC R2 `(_ZN7cutlass13device_kernelINS_4gemm6kernel13GemmUniversalIN4cute5tupleIJiiiiEEENS1_10collective13CollectiveMmaINS1_35MainloopSm100TmaUmmaWarpSpecializedILi4ELi2ELi4ENS5_IJNS4_1CILi1EEESB_SB_EEEEENS5_IJNSA_ILi128EEESE_NSA_ILi64EEEEEENS_6half_tENS5_IJlSB_lEEESH_SI_NS4_8TiledMMAINS4_8MMA_AtomIJNS4_20SM100_MMA_F16BF16_SSISH_SH_fLi128ELi128ELNS4_4UMMA5MajorE0ELSN_0ELNSM_7ScaleInE0ELSO_0EEEEEENS4_6LayoutISC_NS5_IJNSA_ILi0EEESS_SS_EEEEENS5_IJNS4_10UnderscoreESV_SV_EEEEENS4_13SM90_TMA_LOADENS4_14ComposedLayoutINS4_7SwizzleILi3ELi4ELi3EEENS4_18smem_ptr_flag_bitsILi16EEENSR_INS5_IJNSA_ILi8EEESF_EEENS5_IJSF_SB_EEEEEEEvNS4_8identityESY_S18_vS19_EENS_8epilogue10collective18CollectiveEpilogueINS1B_23Sm100TmaWarpSpecializedILi4ELi2ELi32ELb1ELb0EEEJSG_NS5_IJNSR_ISE_SB_EENSR_INSA_ILi32EEESB_EEEEESH_SI_SH_SI_NS1B_6fusion15FusionCallbacksIS1F_NS1K_17LinearCombinationISH_fSH_fLNS_15FloatRoundStyleE2EEESG_S1J_JEEENS4_5SM1004TMEM4LOAD26SM100_TMEM_LOAD_32dp32b32xESY_NSZ_INS10_ILi2ELi4ELi3EEES13_NSR_INS5_IJS14_S1H_EEENS5_IJS1H_SB_EEEEEEENS4_39AutoVectorizingCopyWithAssumedAlignmentILi128EEENS4_14SM90_TMA_STOREES1Y_S20_S20_EEEvvEEEEvNT_6ParamsE) ;  /* 0xffffff6402d87950 */ /* 0x000fea0003c3ffff */
        .weak           $__internal_2_$__cuda_sm10x_tcgen05_guardrail_trap_unallocated_columns_being_dealloced
        .type           $__internal_2_$__cuda_sm10x_tcgen05_guardrail_trap_unallocated_columns_being_dealloced,@function
        .size           $__internal_2_$__cuda_sm10x_tcgen05_guardrail_trap_unallocated_columns_being_dealloced,(.L_x_176 - $__internal_2_$__cuda_sm10x_tcgen05_guardrail_trap_unallocated_columns_being_dealloced)
$__internal_2_$__cuda_sm10x_tcgen05_guardrail_trap_unallocated_columns_being_dealloced:
[----:B------:R-:W-:Y:S05]  /*98a0*/  BPT.TRAP 0x1 ;  /* 0x000000040000795c */ /* 0x000fea0000300000 */
[----:B------:R-:W-:-:S04]  /*98b0*/  HFMA2 R3, -RZ, RZ, 0, 0 ;  /* 0x00000000ff037431 */ /* 0x000fc800000001ff */
[----:B------:R-:W-:Y:S05]  /*98c0*/  RET.REL.NODEC R2 `(_ZN7cutlass13device_kernelINS_4gemm6kernel13GemmUniversalIN4cute5tupleIJiiiiEEENS1_10collective13CollectiveMmaINS1_35MainloopSm100TmaUmmaWarpSpecializedILi4ELi2ELi4ENS5_IJNS4_1CILi1EEESB_SB_EEEEENS5_IJNSA_ILi128EEESE_NSA_ILi64EEEEEENS_6half_tENS5_IJlSB_lEEESH_SI_NS4_8TiledMMAINS4_8MMA_AtomIJNS4_20SM100_MMA_F16BF16_SSISH_SH_fLi128ELi128ELNS4_4UMMA5MajorE0ELSN_0ELNSM_7ScaleInE0ELSO_0EEEEEENS4_6LayoutISC_NS5_IJNSA_ILi0EEESS_SS_EEEEENS5_IJNS4_10UnderscoreESV_SV_EEEEENS4_13SM90_TMA_LOADENS4_14ComposedLayoutINS4_7SwizzleILi3ELi4ELi3EEENS4_18smem_ptr_flag_bitsILi16EEENSR_INS5_IJNSA_ILi8EEESF_EEENS5_IJSF_SB_EEEEEEEvNS4_8identityESY_S18_vS19_EENS_8epilogue10collective18CollectiveEpilogueINS1B_23Sm100TmaWarpSpecializedILi4ELi2ELi32ELb1ELb0EEEJSG_NS5_IJNSR_ISE_SB_EENSR_INSA_ILi32EEESB_EEEEESH_SI_SH_SI_NS1B_6fusion15FusionCallbacksIS1F_NS1K_17LinearCombinationISH_fSH_fLNS_15FloatRoundStyleE2EEESG_S1J_JEEENS4_5SM1004TMEM4LOAD26SM100_TMEM_LOAD_32dp32b32xESY_NSZ_INS10_ILi2ELi4ELi3EEES13_NSR_INS5_IJS14_S1H_EEENS5_IJS1H_SB_EEEEEEENS4_39AutoVectorizingCopyWithAssumedAlignmentILi128EEENS4_14SM90_TMA_STOREES1Y_S20_S20_EEEvvEEEEvNT_6ParamsE) ;  /* 0xffffff6402cc7950 */ /* 0x000fea0003c3ffff */
.L_x_175:
[----:B------:R-:W-:-:S00]  /*98d0*/  BRA `(.L_x_175) ;  /* 0xfffffffc00fc7947 */ /* 0x000fc0000383ffff */
[----:B------:R-:W-:-:S00]  /*98e0*/  NOP ;  /* 0x0000000000007918 */ /* 0x000fc00000000000 */
        /* <DEDUP_REMOVED lines=9> */
.L_x_176:


//--------------------- .nv.global.init           --------------------------
	.section	.nv.global.init,"aw",@progbits
.nv.global.init:
	.type		$str$27,@object
	.size		$str$27,($str$28 - $str$27)
$str$27:
        /*0000*/ 	.byte	0x28, 0x61, 0x64, 0x64, 0x72, 0x65, 0x73, 0x73, 0x20, 0x26, 0x20, 0x6d, 0x61, 0x73, 0x6b, 0x29
        /*0010*/ 	.byte	0x20, 0x3d, 0x3d, 0x20, 0x30, 0x00
	.type		$str$28,@object
	.size		$str$28,($str$26 - $str$28)
$str$28:
        /*0016*/ 	.byte	0x2f, 0x74, 0x6d, 0x70, 0x2f, 0x63, 0x75, 0x74, 0x6c, 0x61, 0x73, 0x73, 0x5f, 0x73, 0x77, 0x65
        /*0026*/ 	.byte	0x65, 0x70, 0x5f, 0x73, 0x72, 0x63, 0x2f, 0x69, 0x6e, 0x63, 0x6c, 0x75, 0x64, 0x65, 0x2f, 0x63
        /*0036*/ 	.byte	0x75, 0x74, 0x65, 0x2f, 0x70, 0x6f, 0x69, 0x6e, 0x74, 0x65, 0x72, 0x5f, 0x66, 0x6c, 0x61, 0x67
        /*0046*/ 	.byte	0x67, 0x65, 0x64, 0x2e, 0x68, 0x70, 0x70, 0x00
	.type		$str$26,@object
	.size		$str$26,($str$25 - $str$26)
$str$26:
        /*004e*/ 	.byte	0x2f, 0x74, 0x6d, 0x70, 0x2f, 0x63, 0x75, 0x74, 0x6c, 0x61, 0x73, 0x73, 0x5f, 0x73, 0x77, 0x65
        /*005e*/ 	.byte	0x65, 0x70, 0x5f, 0x73, 0x72, 0x63, 0x2f, 0x69, 0x6e, 0x63, 0x6c, 0x75, 0x64, 0x65, 0x2f, 0x63
        /*006e*/ 	.byte	0x75, 0x74, 0x65, 0x2f, 0x61, 0x74, 0x6f, 0x6d, 0x2f, 0x63, 0x6f, 0x70, 0x79, 0x5f, 0x74, 0x72
        /*007e*/ 	.byte	0x61, 0x69, 0x74, 0x73, 0x5f, 0x73, 0x6d, 0x31, 0x30, 0x30, 0x2e, 0x68, 0x70, 0x70, 0x00
	.type		$str$25,@object
	.size		$str$25,(__unnamed_1 - $str$25)
$str$25:
        /*008d*/ 	.byte	0x28, 0x28, 0x75, 0x69, 0x6e, 0x74, 0x33, 0x32, 0x5f, 0x74, 0x28, 0x74, 0x68, 0x72, 0x65, 0x61
        /*009d*/ 	.byte	0x64, 0x49, 0x64, 0x78, 0x2e, 0x78, 0x29, 0x20, 0x2f, 0x20, 0x33, 0x32, 0x29, 0x20, 0x25, 0x20
        /*00ad*/ 	.byte	0x34, 0x29, 0x20, 0x3d, 0x3d, 0x20, 0x28, 0x28, 0x28, 0x74, 0x6d, 0x65, 0x6d, 0x5f, 0x61, 0x64
        /*00bd*/ 	.byte	0x64, 0x72, 0x20, 0x3e, 0x3e, 0x20, 0x31, 0x36, 0x29, 0x20, 0x2f, 0x20, 0x33, 0x32, 0x29, 0x20
        /*00cd*/ 	.byte	0x25, 0x20, 0x34, 0x29, 0x00
	.type		__unnamed_1,@object
	.size		__unnamed_1,(__unnamed_2 - __unnamed_1)
__unnamed_1:
        /*00d2*/ 	.byte	0x61, 0x75, 0x74, 0x6f, 0x20, 0x63, 0x75, 0x74, 0x65, 0x3a, 0x3a, 0x61, 0x73, 0x5f, 0x70, 0x6f
        /* <DEDUP_REMOVED lines=24> */
        /*0262*/ 	.byte	0x3e, 0x3e, 0x3e, 0x3e, 0x5d, 0x00
	.type		__unnamed_2,@object
	.size		__unnamed_2,(.L_2 - __unnamed_2)
__unnamed_2:
        /* <DEDUP_REMOVED lines=42> */
        /*0508*/ 	.byte	0x3e, 0x3e, 0x5d, 0x00
.L_2:


//--------------------- .nv.shared._ZN7cutlass13device_kernelINS_4gemm6kernel13GemmUniversalIN4cute5tupleIJiiiiEEENS1_10collective13CollectiveMmaINS1_35MainloopSm100TmaUmmaWarpSpecializedILi4ELi2ELi4ENS5_IJNS4_1CILi1EEESB_SB_EEEEENS5_IJNSA_ILi128EEESE_NSA_ILi64EEEEEENS_6half_tENS5_IJlSB_lEEESH_SI_NS4_8TiledMMAINS4_8MMA_AtomIJNS4_20SM100_MMA_F16BF16_SSISH_SH_fLi128ELi128ELNS4_4UMMA5MajorE0ELSN_0ELNSM_7ScaleInE0ELSO_0EEEEEENS4_6LayoutISC_NS5_IJNSA_ILi0EEESS_SS_EEEEENS5_IJNS4_10UnderscoreESV_SV_EEEEENS4_13SM90_TMA_LOADENS4_14ComposedLayoutINS4_7SwizzleILi3ELi4ELi3EEENS4_18smem_ptr_flag_bitsILi16EEENSR_INS5_IJNSA_ILi8EEESF_EEENS5_IJSF_SB_EEEEEEEvNS4_8identityESY_S18_vS19_EENS_8epilogue10collective18CollectiveEpilogueINS1B_23Sm100TmaWarpSpecializedILi4ELi2ELi32ELb1ELb0EEEJSG_NS5_IJNSR_ISE_SB_EENSR_INSA_ILi32EEESB_EEEEESH_SI_SH_SI_NS1B_6fusion15FusionCallbacksIS1F_NS1K_17LinearCombinationISH_fSH_fLNS_15FloatRoundStyleE2EEESG_S1J_JEEENS4_5SM1004TMEM4LOAD26SM100_TMEM_LOAD_32dp32b32xESY_NSZ_INS10_ILi2ELi4ELi3EEES13_NSR_INS5_IJS14_S1H_EEENS5_IJS1H_SB_EEEEEEENS4_39AutoVectorizingCopyWithAssumedAlignmentILi128EEENS4_14SM90_TMA_STOREES1Y_S20_S20_EEEvvEEEEvNT_6ParamsE --------------------------
	.section	.nv.shared._ZN7cutlass13device_kernelINS_4gemm6kernel13GemmUniversalIN4cute5tupleIJiiiiEEENS1_10collective13CollectiveMmaINS1_35MainloopSm100TmaUmmaWarpSpecializedILi4ELi2ELi4ENS5_IJNS4_1CILi1EEESB_SB_EEEEENS5_IJNSA_ILi128EEESE_NSA_ILi64EEEEEENS_6half_tENS5_IJlSB_lEEESH_SI_NS4_8TiledMMAINS4_8MMA_AtomIJNS4_20SM100_MMA_F16BF16_SSISH_SH_fLi128ELi128ELNS4_4UMMA5MajorE0ELSN_0ELNSM_7ScaleInE0ELSO_0EEEEEENS4_6LayoutISC_NS5_IJNSA_ILi0EEESS_SS_EEEEENS5_IJNS4_10UnderscoreESV_SV_EEEEENS4_13SM90_TMA_LOADENS4_14ComposedLayoutINS4_7SwizzleILi3ELi4ELi3EEENS4_18smem_ptr_flag_bitsILi16EEENSR_INS5_IJNSA_ILi8EEESF_EEENS5_IJSF_SB_EEEEEEEvNS4_8identityESY_S18_vS19_EENS_8epilogue10collective18CollectiveEpilogueINS1B_23Sm100TmaWarpSpecializedILi4ELi2ELi32ELb1ELb0EEEJSG_NS5_IJNSR_ISE_SB_EENSR_INSA_ILi32EEESB_EEEEESH_SI_SH_SI_NS1B_6fusion15FusionCallbacksIS1F_NS1K_17LinearCombinationISH_fSH_fLNS_15FloatRoundStyleE2EEESG_S1J_JEEENS4_5SM1004TMEM4LOAD26SM100_TMEM_LOAD_32dp32b32xESY_NSZ_INS10_ILi2ELi4ELi3EEES13_NSR_INS5_IJS14_S1H_EEENS5_IJS1H_SB_EEEEEEENS4_39AutoVectorizingCopyWithAssumedAlignmentILi128EEENS4_14SM90_TMA_STOREES1Y_S20_S20_EEEvvEEEEvNT_6ParamsE,"aw",@nobits
	.sectionflags	@""
	.align	16
	.zero		1024


//--------------------- .nv.shared.reserved.0     --------------------------
	.section	.nv.shared.reserved.0,"aw",@nobits
	.weak		__nv_reservedSMEM_offset_0_alias
	.size		__nv_reservedSMEM_offset_0_alias, 0, 64
	.other		__nv_reservedSMEM_offset_0_alias,@"STO_CUDA_RESERVED_SHARED STV_DEFAULT"
__nv_reservedSMEM_offset_0_alias:
	.zero		0
.nv.shared.reserved.0:
	.zero		64
	.weak		__nv_reservedSMEM_tcgen05_partition
	.type		__nv_reservedSMEM_tcgen05_partition,@object
	.size		__nv_reservedSMEM_tcgen05_partition,(.L_0 - __nv_reservedSMEM_tcgen05_partition)
__nv_reservedSMEM_tcgen05_partition:
	.zero		32
.L_0:


//--------------------- .nv.global                --------------------------
	.section	.nv.global,"aw",@nobits
.nv.global:
	.type		_ZN40_INTERNAL_2b7e2954_4_k_cu_b790afee_286204cute1_E,@object
	.size		_ZN40_INTERNAL_2b7e2954_4_k_cu_b790afee_286204cute1_E,(_ZN40_INTERNAL_2b7e2954_4_k_cu_b790afee_286204cuda3std3__45__cpo6cbeginE - _ZN40_INTERNAL_2b7e2954_4_k_cu_b790afee_286204cute1_E)
_ZN40_INTERNAL_2b7e2954_4_k_cu_b790afee_286204cute1_E:
	.zero		1
	.type		_ZN40_INTERNAL_2b7e2954_4_k_cu_b790afee_286204cuda3std3__45__cpo6cbeginE,@object
	.size		_ZN40_INTERNAL_2b7e2954_4_k_cu_b790afee_286204cuda3std3__45__cpo6cbeginE,(_ZN40_INTERNAL_2b7e2954_4_k_cu_b790afee_286204cuda3std3__48in_placeE - _ZN40_INTERNAL_2b7e2954_4_k_cu_b790afee_286204cuda3std3__45__cpo6cbeginE)
_ZN40_INTERNAL_2b7e2954_4_k_cu_b790afee_286204cuda3std3__45__cpo6cbeginE:
	.zero		1
	.type		_ZN40_INTERNAL_2b7e2954_4_k_cu_b790afee_286204cuda3std3__48in_placeE,@object
	.size		_ZN40_INTERNAL_2b7e2954_4_k_cu_b790afee_286204cuda3std3__48in_placeE,(_ZN40_INTERNAL_2b7e2954_4_k_cu_b790afee_286204cuda3std6ranges3__45__cpo9iter_moveE - _ZN40_INTERNAL_2b7e2954_4_k_cu_b790afee_286204cuda3std3__48in_placeE)
_ZN40_INTERNAL_2b7e2954_4_k_cu_b790afee_286204cuda3std3__48in_placeE:
	.zero		1
	.type		_ZN40_INTERNAL_2b7e2954_4_k_cu_b790afee_286204cuda3std6ranges3__45__cpo9iter_moveE,@object
	.size		_ZN40_INTERNAL_2b7e2954_4_k_cu_b790afee_286204cuda3std6ranges3__45__cpo9iter_moveE,(_ZN40_INTERNAL_2b7e2954_4_k_cu_b790afee_286204cuda3std3__45__cpo5beginE - _ZN40_INTERNAL_2b7e2954_4_k_cu_b790afee_286204cuda3std6ranges3__45__cpo9iter_moveE)
_ZN40_INTERNAL_2b7e2954_4_k_cu_b790afee_286204cuda3std6ranges3__45__cpo9iter_moveE:
	.zero		1
	.type		_ZN40_INTERNAL_2b7e2954_4_k_cu_b790afee_286204cuda3std3__45__cpo5beginE,@object
	.size		_ZN40_INTERNAL_2b7e2954_4_k_cu_b790afee_286204cuda3std3__45__cpo5beginE,(_ZN40_INTERNAL_2b7e2954_4_k_cu_b790afee_286204cuda3std3__442_GLOBAL__N__2b7e2954_4_k_cu_b790afee_286206ignoreE - _ZN40_INTERNAL_2b7e2954_4_k_cu_b790afee_286204cuda3std3__45__cpo5beginE)
_ZN40_INTERNAL_2b7e2954_4_k_cu_b790afee_286204cuda3std3__45__cpo5beginE:
	.zero		1
	.type		_ZN40_INTERNAL_2b7e2954_4_k_cu_b790afee_286204cuda3std3__442_GLOBAL__N__2b7e2954_4_k_cu_b790afee_286206ignoreE,@object
	.size		_ZN40_INTERNAL_2b7e2954_4_k_cu_b790afee_286204cuda3std3__442_GLOBAL__N__2b7e2954_4_k_cu_b790afee_286206ignoreE,(_ZN40_INTERNAL_2b7e2954_4_k_cu_b790afee_286204cute7productE - _ZN40_INTERNAL_2b7e2954_4_k_cu_b790afee_286204cuda3std3__442_GLOBAL__N__2b7e2954_4_k_cu_b790afee_286206ignoreE)
_ZN40_INTERNAL_2b7e2954_4_k_cu_b790afee_286204cuda3std3__442_GLOBAL__N__2b7e2954_4_k_cu_b790afee_286206ignoreE:
	.zero		1
	.type		_ZN40_INTERNAL_2b7e2954_4_k_cu_b790afee_286204cute7productE,@object
	.size		_ZN40_INTERNAL_2b7e2954_4_k_cu_b790afee_286204cute7productE,(_ZN40_INTERNAL_2b7e2954_4_k_cu_b790afee_286204cuda3std3__45__cpo3endE - _ZN40_INTERNAL_2b7e2954_4_k_cu_b790afee_286204cute7productE)
_ZN40_INTERNAL_2b7e2954_4_k_cu_b790afee_286204cute7productE:
	.zero		1
	.type		_ZN40_INTERNAL_2b7e2954_4_k_cu_b790afee_286204cuda3std3__45__cpo3endE,@object
	.size		_ZN40_INTERNAL_2b7e2954_4_k_cu_b790afee_286204cuda3std3__45__cpo3endE,(_ZN40_INTERNAL_2b7e2954_4_k_cu_b790afee_286204cuda3std3__419piecewise_constructE - _ZN40_INTERNAL_2b7e2954_4_k_cu_b790afee_286204cuda3std3__45__cpo3endE)
_ZN40_INTERNAL_2b7e2954_4_k_cu_b790afee_286204cuda3std3__45__cpo3endE:
	.zero		1
	.type		_ZN40_INTERNAL_2b7e2954_4_k_cu_b790afee_286204cuda3std3__419piecewise_constructE,@object
	.size		_ZN40_INTERNAL_2b7e2954_4_k_cu_b790afee_286204cuda3std3__419piecewise_constructE,(_ZN40_INTERNAL_2b7e2954_4_k_cu_b790afee_286204cuda3std3__45__cpo4cendE - _ZN40_INTERNAL_2b7e2954_4_k_cu_b790afee_286204cuda3std3__419piecewise_constructE)
_ZN40_INTERNAL_2b7e2954_4_k_cu_b790afee_286204cuda3std3__419piecewise_constructE:
	.zero		1
	.type		_ZN40_INTERNAL_2b7e2954_4_k_cu_b790afee_286204cuda3std3__45__cpo4cendE,@object
	.size		_ZN40_INTERNAL_2b7e2954_4_k_cu_b790afee_286204cuda3std3__45__cpo4cendE,(_ZN40_INTERNAL_2b7e2954_4_k_cu_b790afee_286204cuda3std6ranges3__45__cpo4swapE - _ZN40_INTERNAL_2b7e2954_4_k_cu_b790afee_286204cuda3std3__45__cpo4cendE)
_ZN40_INTERNAL_2b7e2954_4_k_cu_b790afee_286204cuda3std3__45__cpo4cendE:
	.zero		1
	.type		_ZN40_INTERNAL_2b7e2954_4_k_cu_b790afee_286204cuda3std6ranges3__45__cpo4swapE,@object
	.size		_ZN40_INTERNAL_2b7e2954_4_k_cu_b790afee_286204cuda3std6ranges3__45__cpo4swapE,(.L_10 - _ZN40_INTERNAL_2b7e2954_4_k_cu_b790afee_286204cuda3std6ranges3__45__cpo4swapE)
_ZN40_INTERNAL_2b7e2954_4_k_cu_b790afee_286204cuda3std6ranges3__45__cpo4swapE:
	.zero		1
.L_10:


//--------------------- .nv.constant0._ZN7cutlass13device_kernelINS_4gemm6kernel13GemmUniversalIN4cute5tupleIJiiiiEEENS1_10collective13CollectiveMmaINS1_35MainloopSm100TmaUmmaWarpSpecializedILi4ELi2ELi4ENS5_IJNS4_1CILi1EEESB_SB_EEEEENS5_IJNSA_ILi128EEESE_NSA_ILi64EEEEEENS_6half_tENS5_IJlSB_lEEESH_SI_NS4_8TiledMMAINS4_8MMA_AtomIJNS4_20SM100_MMA_F16BF16_SSISH_SH_fLi128ELi128ELNS4_4UMMA5MajorE0ELSN_0ELNSM_7ScaleInE0ELSO_0EEEEEENS4_6LayoutISC_NS5_IJNSA_ILi0EEESS_SS_EEEEENS5_IJNS4_10UnderscoreESV_SV_EEEEENS4_13SM90_TMA_LOADENS4_14ComposedLayoutINS4_7SwizzleILi3ELi4ELi3EEENS4_18smem_ptr_flag_bitsILi16EEENSR_INS5_IJNSA_ILi8EEESF_EEENS5_IJSF_SB_EEEEEEEvNS4_8identityESY_S18_vS19_EENS_8epilogue10collective18CollectiveEpilogueINS1B_23Sm100TmaWarpSpecializedILi4ELi2ELi32ELb1ELb0EEEJSG_NS5_IJNSR_ISE_SB_EENSR_INSA_ILi32EEESB_EEEEESH_SI_SH_SI_NS1B_6fusion15FusionCallbacksIS1F_NS1K_17LinearCombinationISH_fSH_fLNS_15FloatRoundStyleE2EEESG_S1J_JEEENS4_5SM1004TMEM4LOAD26SM100_TMEM_LOAD_32dp32b32xESY_NSZ_INS10_ILi2ELi4ELi3EEES13_NSR_INS5_IJS14_S1H_EEENS5_IJS1H_SB_EEEEEEENS4_39AutoVectorizingCopyWithAssumedAlignmentILi128EEENS4_14SM90_TMA_STOREES1Y_S20_S20_EEEvvEEEEvNT_6ParamsE --------------------------
	.section	.nv.constant0._ZN7cutlass13device_kernelINS_4gemm6kernel13GemmUniversalIN4cute5tupleIJiiiiEEENS1_10collective13CollectiveMmaINS1_35MainloopSm100TmaUmmaWarpSpecializedILi4ELi2ELi4ENS5_IJNS4_1CILi1EEESB_SB_EEEEENS5_IJNSA_ILi128EEESE_NSA_ILi64EEEEEENS_6half_tENS5_IJlSB_lEEESH_SI_NS4_8TiledMMAINS4_8MMA_AtomIJNS4_20SM100_MMA_F16BF16_SSISH_SH_fLi128ELi128ELNS4_4UMMA5MajorE0ELSN_0ELNSM_7ScaleInE0ELSO_0EEEEEENS4_6LayoutISC_NS5_IJNSA_ILi0EEESS_SS_EEEEENS5_IJNS4_10UnderscoreESV_SV_EEEEENS4_13SM90_TMA_LOADENS4_14ComposedLayoutINS4_7SwizzleILi3ELi4ELi3EEENS4_18smem_ptr_flag_bitsILi16EEENSR_INS5_IJNSA_ILi8EEESF_EEENS5_IJSF_SB_EEEEEEEvNS4_8identityESY_S18_vS19_EENS_8epilogue10collective18CollectiveEpilogueINS1B_23Sm100TmaWarpSpecializedILi4ELi2ELi32ELb1ELb0EEEJSG_NS5_IJNSR_ISE_SB_EENSR_INSA_ILi32EEESB_EEEEESH_SI_SH_SI_NS1B_6fusion15FusionCallbacksIS1F_NS1K_17LinearCombinationISH_fSH_fLNS_15FloatRoundStyleE2EEESG_S1J_JEEENS4_5SM1004TMEM4LOAD26SM100_TMEM_LOAD_32dp32b32xESY_NSZ_INS10_ILi2ELi4ELi3EEES13_NSR_INS5_IJS14_S1H_EEENS5_IJS1H_SB_EEEEEEENS4_39AutoVectorizingCopyWithAssumedAlignmentILi128EEENS4_14SM90_TMA_STOREES1Y_S20_S20_EEEvvEEEEvNT_6ParamsE,"a",@progbits
	.sectionflags	@""
	.align	4
.nv.constant0._ZN7cutlass13device_kernelINS_4gemm6kernel13GemmUniversalIN4cute5tupleIJiiiiEEENS1_10collective13CollectiveMmaINS1_35MainloopSm100TmaUmmaWarpSpecializedILi4ELi2ELi4ENS5_IJNS4_1CILi1EEESB_SB_EEEEENS5_IJNSA_ILi128EEESE_NSA_ILi64EEEEEENS_6half_tENS5_IJlSB_lEEESH_SI_NS4_8TiledMMAINS4_8MMA_AtomIJNS4_20SM100_MMA_F16BF16_SSISH_SH_fLi128ELi128ELNS4_4UMMA5MajorE0ELSN_0ELNSM_7ScaleInE0ELSO_0EEEEEENS4_6LayoutISC_NS5_IJNSA_ILi0EEESS_SS_EEEEENS5_IJNS4_10UnderscoreESV_SV_EEEEENS4_13SM90_TMA_LOADENS4_14ComposedLayoutINS4_7SwizzleILi3ELi4ELi3EEENS4_18smem_ptr_flag_bitsILi16EEENSR_INS5_IJNSA_ILi8EEESF_EEENS5_IJSF_SB_EEEEEEEvNS4_8identityESY_S18_vS19_EENS_8epilogue10collective18CollectiveEpilogueINS1B_23Sm100TmaWarpSpecializedILi4ELi2ELi32ELb1ELb0EEEJSG_NS5_IJNSR_ISE_SB_EENSR_INSA_ILi32EEESB_EEEEESH_SI_SH_SI_NS1B_6fusion15FusionCallbacksIS1F_NS1K_17LinearCombinationISH_fSH_fLNS_15FloatRoundStyleE2EEESG_S1J_JEEENS4_5SM1004TMEM4LOAD26SM100_TMEM_LOAD_32dp32b32xESY_NSZ_INS10_ILi2ELi4ELi3EEES13_NSR_INS5_IJS14_S1H_EEENS5_IJS1H_SB_EEEEEEENS4_39AutoVectorizingCopyWithAssumedAlignmentILi128EEENS4_14SM90_TMA_STOREES1Y_S20_S20_EEEvvEEEEvNT_6ParamsE:
	.zero		2944


//--------------------- SYMBOLS --------------------------

	.type		.nv.reservedSmem.offset0,@object
	.size		.nv.reservedSmem.offset0,0x4
	.type		.nv.reservedSmem.cap,@object
	.size		.nv.reservedSmem.cap,0x4
	.type		__assertfail,@function
